// auto-generated by cutlass_sweep.gemm — config: {"arch": "sm_100", "cluster_m": 2, "cluster_n": 2, "dtype": "e4m3", "stages": 3, "tile_k": 128, "tile_m": 64, "tile_n": 128}
#include "cutlass/cutlass.h"
#include "cutlass/gemm/collective/collective_builder.hpp"
#include "cutlass/gemm/device/gemm_universal_adapter.h"
#include "cutlass/gemm/kernel/gemm_universal.hpp"
#include "cutlass/epilogue/collective/collective_builder.hpp"

using ElemA = cutlass::float_e4m3_t;
using ElemB = cutlass::float_e4m3_t;
using ElemCD = cutlass::float_e4m3_t;
using Acc  = float;
using TileShape    = cute::Shape<cute::_64, cute::_128, cute::_128>;
using ClusterShape = cute::Shape<cute::_2, cute::_2, cute::_1>;

using CollectiveEpilogue = typename cutlass::epilogue::collective::CollectiveBuilder<
    cutlass::arch::Sm100, cutlass::arch::OpClassTensorOp,
    TileShape, ClusterShape,
    cutlass::epilogue::collective::EpilogueTileAuto,
    Acc, Acc,
    ElemCD, cutlass::layout::RowMajor, 128 / cutlass::sizeof_bits<ElemCD>::value,
    ElemCD, cutlass::layout::RowMajor, 128 / cutlass::sizeof_bits<ElemCD>::value,
    cutlass::epilogue::collective::EpilogueScheduleAuto
  >::CollectiveOp;

using CollectiveMainloop = typename cutlass::gemm::collective::CollectiveBuilder<
    cutlass::arch::Sm100, cutlass::arch::OpClassTensorOp,
    ElemA, cutlass::layout::RowMajor, 128 / cutlass::sizeof_bits<ElemA>::value,
    ElemB, cutlass::layout::ColumnMajor, 128 / cutlass::sizeof_bits<ElemB>::value,
    Acc,
    TileShape, ClusterShape,
    cutlass::gemm::collective::StageCount<3>,
    cutlass::gemm::collective::KernelScheduleAuto
  >::CollectiveOp;

using GemmKernel = cutlass::gemm::kernel::GemmUniversal<
    cute::Shape<int,int,int,int>,
    CollectiveMainloop,
    CollectiveEpilogue
>;
using Gemm = cutlass::gemm::device::GemmUniversalAdapter<GemmKernel>;

// Force the device kernel symbol into the cubin without needing a host main.
auto* _anchor = &cutlass::device_kernel<GemmKernel>;


// ===== COMPILED SASS (sm_100a) =====

	.target	sm_100a

	.elftype	@"ET_EXEC"


//--------------------- .note.nv.tkinfo           --------------------------
	.section	.note.nv.tkinfo,"",@"SHT_NOTE"
	.sectionflags	@"SHF_NOTE_NV_TKINFO"
	.tkinfo
        /*0018*/ 	.word	0x00000002
        /*0030*/ 	.string	""
        /*0030*/ 	.string	"ptxas"
        /*0030*/ 	.string	"Cuda compilation tools, release 13.0, V13.0.88"
        /*0030*/ 	.string	"Build cuda_13.0.r13.0/compiler.36424714_0"
        /*0030*/ 	.string	"-arch sm_100a -m 64 "



//--------------------- .note.nv.cuinfo           --------------------------
	.section	.note.nv.cuinfo,"",@"SHT_NOTE"
	.sectionflags	@"SHF_NOTE_NV_CUINFO"
        /*0018*/ 	.short	0x0002
        /*001a*/ 	.short	0x0064
        /*001c*/ 	.short	0x0082
	.zero		2


//--------------------- .nv.info                  --------------------------
	.section	.nv.info,"",@"SHT_CUDA_INFO"
	.align	4


	//----- nvinfo : EIATTR_REGCOUNT
	.align		4
        /*0000*/ 	.byte	0x04, 0x2f
        /*0002*/ 	.short	(.L_19 - .L_18)
	.align		4
.L_18:
        /*0004*/ 	.word	index@(_ZN7cutlass13device_kernelINS_4gemm6kernel13GemmUniversalIN4cute5tupleIJiiiiEEENS1_10collective13CollectiveMmaINS1_35MainloopSm100TmaUmmaWarpSpecializedILi3ELi2ELi4ENS5_IJNS4_1CILi2EEESB_NSA_ILi1EEEEEEEENS5_IJNSA_ILi64EEENSA_ILi128EEESG_EEENS_12float_e4m3_tENS5_IJlSC_lEEESI_SJ_NS4_8TiledMMAINS4_8MMA_AtomIJNS4_10MMA_TraitsINS4_19SM100_MMA_F8F6F4_SSEJSI_SI_fSF_SG_NS4_17integral_constantINS4_4UMMA5MajorELSQ_0EEESR_NSO_INSP_7ScaleInELSS_0EEEST_EEEEEENS4_6LayoutINS5_IJSC_SC_SC_EEENS5_IJNSA_ILi0EEESY_SY_EEEEENS5_IJNS4_10UnderscoreES11_S11_EEEEENS4_23SM90_TMA_LOAD_MULTICASTENS4_14ComposedLayoutINS4_7SwizzleILi3ELi4ELi3EEENS4_18smem_ptr_flag_bitsILi8EEENSW_INS5_IJNSA_ILi8EEESG_EEENS5_IJSG_SC_EEEEEEEvNS4_8identityES14_S1E_vS1F_EENS_8epilogue10collective18CollectiveEpilogueINS1H_23Sm100TmaWarpSpecializedILi2ELi2ELi32ELb0ELb0EEEJSH_NS5_IJNSW_ISF_SC_EES1M_EEESI_SJ_SI_SJ_NS1H_6fusion15FusionCallbacksIS1L_NS1O_17LinearCombinationISI_fSI_fLNS_15FloatRoundStyleE2EEESH_S1N_JEEENS4_5SM1004TMEM4LOAD26SM100_TMEM_LOAD_16dp32b32xENS4_13SM90_TMA_LOADENS15_INS16_ILi2ELi4ELi3EEES19_NSW_INS5_IJS1A_SF_EEENS5_IJSF_SC_EEEEEEENS4_39AutoVectorizingCopyWithAssumedAlignmentILi128EEENS4_14SM90_TMA_STOREES23_S25_S25_EEEvvEEEEvNT_6ParamsE)
        /*0008*/ 	.word	0x00000072


	//----- nvinfo : EIATTR_FRAME_SIZE
	.align		4
.L_19:
        /*000c*/ 	.byte	0x04, 0x11
        /*000e*/ 	.short	(.L_21 - .L_20)
	.align		4
.L_20:
        /*0010*/ 	.word	index@($__internal_2_$__cuda_sm10x_tcgen05_guardrail_trap_unallocated_columns_being_dealloced)
        /*0014*/ 	.word	0x00000000


	//----- nvinfo : EIATTR_FRAME_SIZE
	.align		4
.L_21:
        /*0018*/ 	.byte	0x04, 0x11
        /*001a*/ 	.short	(.L_23 - .L_22)
	.align		4
.L_22:
        /*001c*/ 	.word	index@($__internal_1_$__cuda_sm10x_tcgen05_guardrail_trap_phase_invalid_during_alloc)
        /*0020*/ 	.word	0x00000000


	//----- nvinfo : EIATTR_FRAME_SIZE
	.align		4
.L_23:
        /*0024*/ 	.byte	0x04, 0x11
        /*0026*/ 	.short	(.L_25 - .L_24)
	.align		4
.L_24:
        /*0028*/ 	.word	index@($__internal_0_$__cuda_sm10x_tcgen05_guardrail_trap_col_being_dealloced_not_returned_by_alloc)
        /*002c*/ 	.word	0x00000000


	//----- nvinfo : EIATTR_FRAME_SIZE
	.align		4
.L_25:
        /*0030*/ 	.byte	0x04, 0x11
        /*0032*/ 	.short	(.L_27 - .L_26)
	.align		4
.L_26:
        /*0034*/ 	.word	index@(_ZN7cutlass13device_kernelINS_4gemm6kernel13GemmUniversalIN4cute5tupleIJiiiiEEENS1_10collective13CollectiveMmaINS1_35MainloopSm100TmaUmmaWarpSpecializedILi3ELi2ELi4ENS5_IJNS4_1CILi2EEESB_NSA_ILi1EEEEEEEENS5_IJNSA_ILi64EEENSA_ILi128EEESG_EEENS_12float_e4m3_tENS5_IJlSC_lEEESI_SJ_NS4_8TiledMMAINS4_8MMA_AtomIJNS4_10MMA_TraitsINS4_19SM100_MMA_F8F6F4_SSEJSI_SI_fSF_SG_NS4_17integral_constantINS4_4UMMA5MajorELSQ_0EEESR_NSO_INSP_7ScaleInELSS_0EEEST_EEEEEENS4_6LayoutINS5_IJSC_SC_SC_EEENS5_IJNSA_ILi0EEESY_SY_EEEEENS5_IJNS4_10UnderscoreES11_S11_EEEEENS4_23SM90_TMA_LOAD_MULTICASTENS4_14ComposedLayoutINS4_7SwizzleILi3ELi4ELi3EEENS4_18smem_ptr_flag_bitsILi8EEENSW_INS5_IJNSA_ILi8EEESG_EEENS5_IJSG_SC_EEEEEEEvNS4_8identityES14_S1E_vS1F_EENS_8epilogue10collective18CollectiveEpilogueINS1H_23Sm100TmaWarpSpecializedILi2ELi2ELi32ELb0ELb0EEEJSH_NS5_IJNSW_ISF_SC_EES1M_EEESI_SJ_SI_SJ_NS1H_6fusion15FusionCallbacksIS1L_NS1O_17LinearCombinationISI_fSI_fLNS_15FloatRoundStyleE2EEESH_S1N_JEEENS4_5SM1004TMEM4LOAD26SM100_TMEM_LOAD_16dp32b32xENS4_13SM90_TMA_LOADENS15_INS16_ILi2ELi4ELi3EEES19_NSW_INS5_IJS1A_SF_EEENS5_IJSF_SC_EEEEEEENS4_39AutoVectorizingCopyWithAssumedAlignmentILi128EEENS4_14SM90_TMA_STOREES23_S25_S25_EEEvvEEEEvNT_6ParamsE)
        /*0038*/ 	.word	0x00000000


	//----- nvinfo : EIATTR_MIN_STACK_SIZE
	.align		4
.L_27:
        /*003c*/ 	.byte	0x04, 0x12
        /*003e*/ 	.short	(.L_29 - .L_28)
	.align		4
.L_28:
        /*0040*/ 	.word	index@(_ZN7cutlass13device_kernelINS_4gemm6kernel13GemmUniversalIN4cute5tupleIJiiiiEEENS1_10collective13CollectiveMmaINS1_35MainloopSm100TmaUmmaWarpSpecializedILi3ELi2ELi4ENS5_IJNS4_1CILi2EEESB_NSA_ILi1EEEEEEEENS5_IJNSA_ILi64EEENSA_ILi128EEESG_EEENS_12float_e4m3_tENS5_IJlSC_lEEESI_SJ_NS4_8TiledMMAINS4_8MMA_AtomIJNS4_10MMA_TraitsINS4_19SM100_MMA_F8F6F4_SSEJSI_SI_fSF_SG_NS4_17integral_constantINS4_4UMMA5MajorELSQ_0EEESR_NSO_INSP_7ScaleInELSS_0EEEST_EEEEEENS4_6LayoutINS5_IJSC_SC_SC_EEENS5_IJNSA_ILi0EEESY_SY_EEEEENS5_IJNS4_10UnderscoreES11_S11_EEEEENS4_23SM90_TMA_LOAD_MULTICASTENS4_14ComposedLayoutINS4_7SwizzleILi3ELi4ELi3EEENS4_18smem_ptr_flag_bitsILi8EEENSW_INS5_IJNSA_ILi8EEESG_EEENS5_IJSG_SC_EEEEEEEvNS4_8identityES14_S1E_vS1F_EENS_8epilogue10collective18CollectiveEpilogueINS1H_23Sm100TmaWarpSpecializedILi2ELi2ELi32ELb0ELb0EEEJSH_NS5_IJNSW_ISF_SC_EES1M_EEESI_SJ_SI_SJ_NS1H_6fusion15FusionCallbacksIS1L_NS1O_17LinearCombinationISI_fSI_fLNS_15FloatRoundStyleE2EEESH_S1N_JEEENS4_5SM1004TMEM4LOAD26SM100_TMEM_LOAD_16dp32b32xENS4_13SM90_TMA_LOADENS15_INS16_ILi2ELi4ELi3EEES19_NSW_INS5_IJS1A_SF_EEENS5_IJSF_SC_EEEEEEENS4_39AutoVectorizingCopyWithAssumedAlignmentILi128EEENS4_14SM90_TMA_STOREES23_S25_S25_EEEvvEEEEvNT_6ParamsE)
        /*0044*/ 	.word	0x00000000
.L_29:


//--------------------- .nv.compat                --------------------------
	.section	.nv.compat,"",@"SHT_CUDA_COMPAT_INFO"
	.align	4
        /*0000*/ 	.byte	0x02, 0x09, 0x01, 0x00, 0x02, 0x02, 0x02, 0x00, 0x02, 0x05, 0x05, 0x00, 0x03, 0x07, 0x01, 0x01
        /*0010*/ 	.byte	0x02, 0x03, 0x01, 0x00, 0x02, 0x06, 0x01, 0x00, 0x04, 0x0b, 0x08, 0x00, 0x09, 0x00, 0x00, 0x00
        /*0020*/ 	.byte	0x00, 0x00, 0x00, 0x00


//--------------------- .nv.info._ZN7cutlass13device_kernelINS_4gemm6kernel13GemmUniversalIN4cute5tupleIJiiiiEEENS1_10collective13CollectiveMmaINS1_35MainloopSm100TmaUmmaWarpSpecializedILi3ELi2ELi4ENS5_IJNS4_1CILi2EEESB_NSA_ILi1EEEEEEEENS5_IJNSA_ILi64EEENSA_ILi128EEESG_EEENS_12float_e4m3_tENS5_IJlSC_lEEESI_SJ_NS4_8TiledMMAINS4_8MMA_AtomIJNS4_10MMA_TraitsINS4_19SM100_MMA_F8F6F4_SSEJSI_SI_fSF_SG_NS4_17integral_constantINS4_4UMMA5MajorELSQ_0EEESR_NSO_INSP_7ScaleInELSS_0EEEST_EEEEEENS4_6LayoutINS5_IJSC_SC_SC_EEENS5_IJNSA_ILi0EEESY_SY_EEEEENS5_IJNS4_10UnderscoreES11_S11_EEEEENS4_23SM90_TMA_LOAD_MULTICASTENS4_14ComposedLayoutINS4_7SwizzleILi3ELi4ELi3EEENS4_18smem_ptr_flag_bitsILi8EEENSW_INS5_IJNSA_ILi8EEESG_EEENS5_IJSG_SC_EEEEEEEvNS4_8identityES14_S1E_vS1F_EENS_8epilogue10collective18CollectiveEpilogueINS1H_23Sm100TmaWarpSpecializedILi2ELi2ELi32ELb0ELb0EEEJSH_NS5_IJNSW_ISF_SC_EES1M_EEESI_SJ_SI_SJ_NS1H_6fusion15FusionCallbacksIS1L_NS1O_17LinearCombinationISI_fSI_fLNS_15FloatRoundStyleE2EEESH_S1N_JEEENS4_5SM1004TMEM4LOAD26SM100_TMEM_LOAD_16dp32b32xENS4_13SM90_TMA_LOADENS15_INS16_ILi2ELi4ELi3EEES19_NSW_INS5_IJS1A_SF_EEENS5_IJSF_SC_EEEEEEENS4_39AutoVectorizingCopyWithAssumedAlignmentILi128EEENS4_14SM90_TMA_STOREES23_S25_S25_EEEvvEEEEvNT_6ParamsE --------------------------
	.section	.nv.info._ZN7cutlass13device_kernelINS_4gemm6kernel13GemmUniversalIN4cute5tupleIJiiiiEEENS1_10collective13CollectiveMmaINS1_35MainloopSm100TmaUmmaWarpSpecializedILi3ELi2ELi4ENS5_IJNS4_1CILi2EEESB_NSA_ILi1EEEEEEEENS5_IJNSA_ILi64EEENSA_ILi128EEESG_EEENS_12float_e4m3_tENS5_IJlSC_lEEESI_SJ_NS4_8TiledMMAINS4_8MMA_AtomIJNS4_10MMA_TraitsINS4_19SM100_MMA_F8F6F4_SSEJSI_SI_fSF_SG_NS4_17integral_constantINS4_4UMMA5MajorELSQ_0EEESR_NSO_INSP_7ScaleInELSS_0EEEST_EEEEEENS4_6LayoutINS5_IJSC_SC_SC_EEENS5_IJNSA_ILi0EEESY_SY_EEEEENS5_IJNS4_10UnderscoreES11_S11_EEEEENS4_23SM90_TMA_LOAD_MULTICASTENS4_14ComposedLayoutINS4_7SwizzleILi3ELi4ELi3EEENS4_18smem_ptr_flag_bitsILi8EEENSW_INS5_IJNSA_ILi8EEESG_EEENS5_IJSG_SC_EEEEEEEvNS4_8identityES14_S1E_vS1F_EENS_8epilogue10collective18CollectiveEpilogueINS1H_23Sm100TmaWarpSpecializedILi2ELi2ELi32ELb0ELb0EEEJSH_NS5_IJNSW_ISF_SC_EES1M_EEESI_SJ_SI_SJ_NS1H_6fusion15FusionCallbacksIS1L_NS1O_17LinearCombinationISI_fSI_fLNS_15FloatRoundStyleE2EEESH_S1N_JEEENS4_5SM1004TMEM4LOAD26SM100_TMEM_LOAD_16dp32b32xENS4_13SM90_TMA_LOADENS15_INS16_ILi2ELi4ELi3EEES19_NSW_INS5_IJS1A_SF_EEENS5_IJSF_SC_EEEEEEENS4_39AutoVectorizingCopyWithAssumedAlignmentILi128EEENS4_14SM90_TMA_STOREES23_S25_S25_EEEvvEEEEvNT_6ParamsE,"",@"SHT_CUDA_INFO"
	.sectionflags	@""
	.align	4


	//----- nvinfo : EIATTR_CUDA_API_VERSION
	.align		4
        /*0000*/ 	.byte	0x04, 0x37
        /*0002*/ 	.short	(.L_31 - .L_30)
.L_30:
        /*0004*/ 	.word	0x00000082


	//----- nvinfo : EIATTR_KPARAM_INFO
	.align		4
.L_31:
        /*0008*/ 	.byte	0x04, 0x17
        /*000a*/ 	.short	(.L_33 - .L_32)
.L_32:
        /*000c*/ 	.word	0x00000000
        /*0010*/ 	.short	0x0000
        /*0012*/ 	.short	0x0000
        /*0014*/ 	.byte	0x00, 0xf0, 0x01, 0x20


	//----- nvinfo : EIATTR_AT_ENTRY_FRAGMENTS
	.align		4
.L_33:
        /*0018*/ 	.byte	0x04, 0x4f
        /*001a*/ 	.short	(.L_35 - .L_34)


	//   ....[0]....
.L_34:
        /*001c*/ 	.word	0x00000006


	//----- nvinfo : EIATTR_RESERVED_SMEM_USED
	.align		4
.L_35:
        /*0020*/ 	.byte	0x01, 0x41
	.zero		2


	//----- nvinfo : EIATTR_SPARSE_MMA_MASK
	.align		4
        /*0024*/ 	.byte	0x03, 0x50
        /*0026*/ 	.short	0x0000


	//----- nvinfo : EIATTR_TCGEN05_1CTA_USED
	.align		4
        /*0028*/ 	.byte	0x01, 0x51
	.zero		2


	//----- nvinfo : EIATTR_MAXREG_COUNT
	.align		4
        /*002c*/ 	.byte	0x03, 0x1b
        /*002e*/ 	.short	0x00ff


	//----- nvinfo : EIATTR_NUM_BARRIERS
	.align		4
        /*0030*/ 	.byte	0x02, 0x4c
        /*0032*/ 	.byte	0x07
	.zero		1


	//----- nvinfo : EIATTR_EXTERNS
	.align		4
        /*0034*/ 	.byte	0x04, 0x0f
        /*0036*/ 	.short	(.L_37 - .L_36)


	//   ....[0]....
	.align		4
.L_36:
        /*0038*/ 	.word	index@(__assertfail)


	//----- nvinfo : EIATTR_MERCURY_ISA_VERSION
	.align		4
.L_37:
        /*003c*/ 	.byte	0x03, 0x5f
        /*003e*/ 	.short	0x0101


	//----- nvinfo : EIATTR_INT_WARP_WIDE_INSTR_OFFSETS
	.align		4
        /*0040*/ 	.byte	0x04, 0x31
        /*0042*/ 	.short	(.L_39 - .L_38)


	//   ....[0]....
.L_38:
        /*0044*/ 	.word	0x00003d40


	//   ....[1]....
        /*0048*/ 	.word	0x00003d60


	//   ....[2]....
        /*004c*/ 	.word	0x00003d90


	//   ....[3]....
        /*0050*/ 	.word	0x000048d0


	//   ....[4]....
        /*0054*/ 	.word	0x00004940


	//   ....[5]....
        /*0058*/ 	.word	0x00004a10


	//   ....[6]....
        /*005c*/ 	.word	0x00004ac0


	//----- nvinfo : EIATTR_COOP_GROUP_MASK_REGIDS
	.align		4
.L_39:
        /*0060*/ 	.byte	0x04, 0x29
        /*0062*/ 	.short	(.L_41 - .L_40)


	//   ....[0]....
.L_40:
        /*0064*/ 	.word	0xffffffff


	//   ....[1]....
        /*0068*/ 	.word	0xffffffff


	//   ....[2]....
        /*006c*/ 	.word	0xffffffff


	//   ....[3]....
        /*0070*/ 	.word	0xffffffff


	//   ....[4]....
        /*0074*/ 	.word	0xffffffff


	//   ....[5]....
        /*0078*/ 	.word	0xffffffff


	//   ....[6]....
        /*007c*/ 	.word	0xffffffff


	//   ....[7]....
        /*0080*/ 	.word	0xffffffff


	//   ....[8]....
        /*0084*/ 	.word	0xffffffff


	//   ....[9]....
        /*0088*/ 	.word	0xffffffff


	//   ....[10]....
        /*008c*/ 	.word	0xffffffff


	//   ....[11]....
        /*0090*/ 	.word	0xffffffff


	//   ....[12]....
        /*0094*/ 	.word	0xffffffff


	//   ....[13]....
        /*0098*/ 	.word	0xffffffff


	//----- nvinfo : EIATTR_COOP_GROUP_INSTR_OFFSETS
	.align		4
.L_41:
        /*009c*/ 	.byte	0x04, 0x28
        /*009e*/ 	.short	(.L_43 - .L_42)


	//   ....[0]....
.L_42:
        /*00a0*/ 	.word	0x00000080


	//   ....[1]....
        /*00a4*/ 	.word	0x000004f0


	//   ....[2]....
        /*00a8*/ 	.word	0x00000680


	//   ....[3]....
        /*00ac*/ 	.word	0x000007e0


	//   ....[4]....
        /*00b0*/ 	.word	0x000008e0


	//   ....[5]....
        /*00b4*/ 	.word	0x00000a50


	//   ....[6]....
        /*00b8*/ 	.word	0x00000bf0


	//   ....[7]....
        /*00bc*/ 	.word	0x00000da0


	//   ....[8]....
        /*00c0*/ 	.word	0x000020f0


	//   ....[9]....
        /*00c4*/ 	.word	0x00002f30


	//   ....[10]....
        /*00c8*/ 	.word	0x00003140


	//   ....[11]....
        /*00cc*/ 	.word	0x00003170


	//   ....[12]....
        /*00d0*/ 	.word	0x00003c20


	//   ....[13]....
        /*00d4*/ 	.word	0x00003e50


	//----- nvinfo : EIATTR_VRC_CTA_INIT_COUNT
	.align		4
.L_43:
        /*00d8*/ 	.byte	0x02, 0x4a
        /*00da*/ 	.byte	0x80
	.zero		1


	//----- nvinfo : EIATTR_SYSCALL_OFFSETS
	.align		4
        /*00dc*/ 	.byte	0x04, 0x46
        /*00de*/ 	.short	(.L_45 - .L_44)


	//   ....[0]....
.L_44:
        /*00e0*/ 	.word	0x000056d0


	//   ....[1]....
        /*00e4*/ 	.word	0x00005810


	//   ....[2]....
        /*00e8*/ 	.word	0x00006040


	//   ....[3]....
        /*00ec*/ 	.word	0x00006dd0


	//----- nvinfo : EIATTR_MBARRIER_INSTR_OFFSETS
	.align		4
.L_45:
        /*00f0*/ 	.byte	0x04, 0x39
        /*00f2*/ 	.short	(.L_47 - .L_46)


	//   ....[0]....
.L_46:
        /*00f4*/ 	.word	0x00000610
        /*00f8*/ 	.word	0x000000ff
        /*00fc*/ 	.word	0x00000000
        /*0100*/ 	.short	0x0100
        /*0102*/ 	.byte	0x04
	.zero		1


	//   ....[1]....
        /*0104*/ 	.word	0x00000620
        /*0108*/ 	.word	0x000000ff
        /*010c*/ 	.word	0x00000018
        /*0110*/ 	.short	0x0100
        /*0112*/ 	.byte	0x04
	.zero		1


	//   ....[2]....
        /*0114*/ 	.word	0x00000630
        /*0118*/ 	.word	0x000000ff
        /*011c*/ 	.word	0x00000008
        /*0120*/ 	.short	0x0100
        /*0122*/ 	.byte	0x04
	.zero		1


	//   ....[3]....
        /*0124*/ 	.word	0x00000640
        /*0128*/ 	.word	0x000000ff
        /*012c*/ 	.word	0x00000020
        /*0130*/ 	.short	0x0100
        /*0132*/ 	.byte	0x04
	.zero		1


	//   ....[4]....
        /*0134*/ 	.word	0x00000650
        /*0138*/ 	.word	0x000000ff
        /*013c*/ 	.word	0x00000010
        /*0140*/ 	.short	0x0100
        /*0142*/ 	.byte	0x04
	.zero		1


	//   ....[5]....
        /*0144*/ 	.word	0x00000660
        /*0148*/ 	.word	0x000000ff
        /*014c*/ 	.word	0x00000028
        /*0150*/ 	.short	0x0100
        /*0152*/ 	.byte	0x04
	.zero		1


	//   ....[6]....
        /*0154*/ 	.word	0x00000790
        /*0158*/ 	.word	0x000000ff
        /*015c*/ 	.word	0x00000030
        /*0160*/ 	.short	0x0100
        /*0162*/ 	.byte	0x04
	.zero		1


	//   ....[7]....
        /*0164*/ 	.word	0x000007a0
        /*0168*/ 	.word	0x000000ff
        /*016c*/ 	.word	0x00000040
        /*0170*/ 	.short	0x0100
        /*0172*/ 	.byte	0x04
	.zero		1


	//   ....[8]....
        /*0174*/ 	.word	0x000007b0
        /*0178*/ 	.word	0x000000ff
        /*017c*/ 	.word	0x00000038
        /*0180*/ 	.short	0x0100
        /*0182*/ 	.byte	0x04
	.zero		1


	//   ....[9]....
        /*0184*/ 	.word	0x000007c0
        /*0188*/ 	.word	0x000000ff
        /*018c*/ 	.word	0x00000048
        /*0190*/ 	.short	0x0100
        /*0192*/ 	.byte	0x04
	.zero		1


	//   ....[10]....
        /*0194*/ 	.word	0x000008b0
        /*0198*/ 	.word	0x000000ff
        /*019c*/ 	.word	0x00000050
        /*01a0*/ 	.short	0x0100
        /*01a2*/ 	.byte	0x06
	.zero		1


	//   ....[11]....
        /*01a4*/ 	.word	0x000008c0
        /*01a8*/ 	.word	0x000000ff
        /*01ac*/ 	.word	0x00000058
        /*01b0*/ 	.short	0x0100
        /*01b2*/ 	.byte	0x06
	.zero		1


	//   ....[12]....
        /*01b4*/ 	.word	0x00000a00
        /*01b8*/ 	.word	0x000000ff
        /*01bc*/ 	.word	0x00000060
        /*01c0*/ 	.short	0x0100
        /*01c2*/ 	.byte	0x06
	.zero		1


	//   ....[13]....
        /*01c4*/ 	.word	0x00000a10
        /*01c8*/ 	.word	0x000000ff
        /*01cc*/ 	.word	0x00000070
        /*01d0*/ 	.short	0x0100
        /*01d2*/ 	.byte	0x06
	.zero		1


	//   ....[14]....
        /*01d4*/ 	.word	0x00000a20
        /*01d8*/ 	.word	0x000000ff
        /*01dc*/ 	.word	0x00000068
        /*01e0*/ 	.short	0x0100
        /*01e2*/ 	.byte	0x06
	.zero		1


	//   ....[15]....
        /*01e4*/ 	.word	0x00000a30
        /*01e8*/ 	.word	0x000000ff
        /*01ec*/ 	.word	0x00000078
        /*01f0*/ 	.short	0x0100
        /*01f2*/ 	.byte	0x06
	.zero		1


	//   ....[16]....
        /*01f4*/ 	.word	0x00000b60
        /*01f8*/ 	.word	0x000000ff
        /*01fc*/ 	.word	0x00000080
        /*0200*/ 	.short	0x0100
        /*0202*/ 	.byte	0x04
	.zero		1


	//   ....[17]....
        /*0204*/ 	.word	0x00000b70
        /*0208*/ 	.word	0x000000ff
        /*020c*/ 	.word	0x000000a0
        /*0210*/ 	.short	0x0100
        /*0212*/ 	.byte	0x04
	.zero		1


	//   ....[18]....
        /*0214*/ 	.word	0x00000b80
        /*0218*/ 	.word	0x000000ff
        /*021c*/ 	.word	0x00000088
        /*0220*/ 	.short	0x0100
        /*0222*/ 	.byte	0x04
	.zero		1


	//   ....[19]....
        /*0224*/ 	.word	0x00000b90
        /*0228*/ 	.word	0x000000ff
        /*022c*/ 	.word	0x000000a8
        /*0230*/ 	.short	0x0100
        /*0232*/ 	.byte	0x04
	.zero		1


	//   ....[20]....
        /*0234*/ 	.word	0x00000ba0
        /*0238*/ 	.word	0x000000ff
        /*023c*/ 	.word	0x00000090
        /*0240*/ 	.short	0x0100
        /*0242*/ 	.byte	0x04
	.zero		1


	//   ....[21]....
        /*0244*/ 	.word	0x00000bb0
        /*0248*/ 	.word	0x000000ff
        /*024c*/ 	.word	0x000000b0
        /*0250*/ 	.short	0x0100
        /*0252*/ 	.byte	0x04
	.zero		1


	//   ....[22]....
        /*0254*/ 	.word	0x00000bc0
        /*0258*/ 	.word	0x000000ff
        /*025c*/ 	.word	0x00000098
        /*0260*/ 	.short	0x0100
        /*0262*/ 	.byte	0x04
	.zero		1


	//   ....[23]....
        /*0264*/ 	.word	0x00000bd0
        /*0268*/ 	.word	0x000000ff
        /*026c*/ 	.word	0x000000b8
        /*0270*/ 	.short	0x0100
        /*0272*/ 	.byte	0x04
	.zero		1


	//   ....[24]....
        /*0274*/ 	.word	0x00000cc0
        /*0278*/ 	.word	0x000000ff
        /*027c*/ 	.word	0x000000c0
        /*0280*/ 	.short	0x0100
        /*0282*/ 	.byte	0x04
	.zero		1


	//   ....[25]....
        /*0284*/ 	.word	0x00000cd0
        /*0288*/ 	.word	0x000000ff
        /*028c*/ 	.word	0x000000d0
        /*0290*/ 	.short	0x0100
        /*0292*/ 	.byte	0x04
	.zero		1


	//   ....[26]....
        /*0294*/ 	.word	0x00000ce0
        /*0298*/ 	.word	0x000000ff
        /*029c*/ 	.word	0x000000c8
        /*02a0*/ 	.short	0x0100
        /*02a2*/ 	.byte	0x04
	.zero		1


	//   ....[27]....
        /*02a4*/ 	.word	0x00000cf0
        /*02a8*/ 	.word	0x000000ff
        /*02ac*/ 	.word	0x000000d8
        /*02b0*/ 	.short	0x0100
        /*02b2*/ 	.byte	0x04
	.zero		1


	//   ....[28]....
        /*02b4*/ 	.word	0x00001980
        /*02b8*/ 	.word	0x00000000
        /*02bc*/ 	.word	0x000000d0
        /*02c0*/ 	.short	0x010a
        /*02c2*/ 	.byte	0xff
	.zero		1


	//   ....[29]....
        /*02c4*/ 	.word	0x000019a0
        /*02c8*/ 	.word	0x00000000
        /*02cc*/ 	.word	0x000000c0
        /*02d0*/ 	.short	0x0101
        /*02d2*/ 	.byte	0xff
	.zero		1


	//   ....[30]....
        /*02d4*/ 	.word	0x00001a60
        /*02d8*/ 	.word	0x000000ff
        /*02dc*/ 	.word	0x00000018
        /*02e0*/ 	.short	0x010a
        /*02e2*/ 	.byte	0x04
	.zero		1


	//   ....[31]....
        /*02e4*/ 	.word	0x00001af0
        /*02e8*/ 	.word	0x000000ff
        /*02ec*/ 	.word	0x00000018
        /*02f0*/ 	.short	0x010a
        /*02f2*/ 	.byte	0x21
	.zero		1


	//   ....[32]....
        /*02f4*/ 	.word	0x00001c80
        /*02f8*/ 	.word	0x000000ff
        /*02fc*/ 	.word	0x00000018
        /*0300*/ 	.short	0x010a
        /*0302*/ 	.byte	0x05
	.zero		1


	//   ....[33]....
        /*0304*/ 	.word	0x00001db0
        /*0308*/ 	.word	0x000000ff
        /*030c*/ 	.word	0x00000058
        /*0310*/ 	.short	0x0101
        /*0312*/ 	.byte	0x15
	.zero		1


	//   ....[34]....
        /*0314*/ 	.word	0x00001dd0
        /*0318*/ 	.word	0x000000ff
        /*031c*/ 	.word	0x00000018
        /*0320*/ 	.short	0x010a
        /*0322*/ 	.byte	0x04
	.zero		1


	//   ....[35]....
        /*0324*/ 	.word	0x00001e50
        /*0328*/ 	.word	0x000000ff
        /*032c*/ 	.word	0x00000018
        /*0330*/ 	.short	0x010a
        /*0332*/ 	.byte	0x11
	.zero		1


	//   ....[36]....
        /*0334*/ 	.word	0x00001fe0
        /*0338*/ 	.word	0x000000ff
        /*033c*/ 	.word	0x00000018
        /*0340*/ 	.short	0x010a
        /*0342*/ 	.byte	0x05
	.zero		1


	//   ....[37]....
        /*0344*/ 	.word	0x00002120
        /*0348*/ 	.word	0x00000003
        /*034c*/ 	.word	0x00000060
        /*0350*/ 	.short	0x010a
        /*0352*/ 	.byte	0xff
	.zero		1


	//   ....[38]....
        /*0354*/ 	.word	0x00002270
        /*0358*/ 	.word	0x00000000
        /*035c*/ 	.word	0x00000000
        /*0360*/ 	.short	0x0101
        /*0362*/ 	.byte	0xff
	.zero		1


	//   ....[39]....
        /*0364*/ 	.word	0x00002810
        /*0368*/ 	.word	0x000000ff
        /*036c*/ 	.word	0x00000000
        /*0370*/ 	.short	0x010a
        /*0372*/ 	.byte	0x04
	.zero		1


	//   ....[40]....
        /*0374*/ 	.word	0x000028a0
        /*0378*/ 	.word	0x000000ff
        /*037c*/ 	.word	0x00000000
        /*0380*/ 	.short	0x010a
        /*0382*/ 	.byte	0x05
	.zero		1


	//   ....[41]....
        /*0384*/ 	.word	0x00002940
        /*0388*/ 	.word	0x00000000
        /*038c*/ 	.word	0x00000000
        /*0390*/ 	.short	0x010a
        /*0392*/ 	.byte	0xff
	.zero		1


	//   ....[42]....
        /*0394*/ 	.word	0x00002a80
        /*0398*/ 	.word	0x00000002
        /*039c*/ 	.word	0x000000c0
        /*03a0*/ 	.short	0x010a
        /*03a2*/ 	.byte	0xff
	.zero		1


	//   ....[43]....
        /*03a4*/ 	.word	0x00002ae0
        /*03a8*/ 	.word	0x00000004
        /*03ac*/ 	.word	0x00000000
        /*03b0*/ 	.short	0x0101
        /*03b2*/ 	.byte	0xff
	.zero		1


	//   ....[44]....
        /*03b4*/ 	.word	0x00002b00
        /*03b8*/ 	.word	0x000000ff
        /*03bc*/ 	.word	0x00000070
        /*03c0*/ 	.short	0x010a
        /*03c2*/ 	.byte	0x04
	.zero		1


	//   ....[45]....
        /*03c4*/ 	.word	0x00002c20
        /*03c8*/ 	.word	0x00000002
        /*03cc*/ 	.word	0x00000060
        /*03d0*/ 	.short	0x010a
        /*03d2*/ 	.byte	0xff
	.zero		1


	//   ....[46]....
        /*03d4*/ 	.word	0x00002d30
        /*03d8*/ 	.word	0x00000002
        /*03dc*/ 	.word	0x00000000
        /*03e0*/ 	.short	0x0101
        /*03e2*/ 	.byte	0xff
	.zero		1


	//   ....[47]....
        /*03e4*/ 	.word	0x00002dc0
        /*03e8*/ 	.word	0x000000ff
        /*03ec*/ 	.word	0x00000070
        /*03f0*/ 	.short	0x0106
        /*03f2*/ 	.byte	0x04
	.zero		1


	//   ....[48]....
        /*03f4*/ 	.word	0x00002de0
        /*03f8*/ 	.word	0x000000ff
        /*03fc*/ 	.word	0x00000070
        /*0400*/ 	.short	0x010a
        /*0402*/ 	.byte	0x04
	.zero		1


	//   ....[49]....
        /*0404*/ 	.word	0x00002e70
        /*0408*/ 	.word	0x000000ff
        /*040c*/ 	.word	0x00000070
        /*0410*/ 	.short	0x0106
        /*0412*/ 	.byte	0x07
	.zero		1


	//   ....[50]....
        /*0414*/ 	.word	0x00002eb0
        /*0418*/ 	.word	0x00000000
        /*041c*/ 	.word	0x00000070
        /*0420*/ 	.short	0x010a
        /*0422*/ 	.byte	0xff
	.zero		1


	//   ....[51]....
        /*0424*/ 	.word	0x00003410
        /*0428*/ 	.word	0x00000000
        /*042c*/ 	.word	0x00000060
        /*0430*/ 	.short	0x010a
        /*0432*/ 	.byte	0xff
	.zero		1


	//   ....[52]....
        /*0434*/ 	.word	0x00003510
        /*0438*/ 	.word	0x00000003
        /*043c*/ 	.word	0x00000000
        /*0440*/ 	.short	0x0101
        /*0442*/ 	.byte	0xff
	.zero		1


	//   ....[53]....
        /*0444*/ 	.word	0x00003520
        /*0448*/ 	.word	0x000000ff
        /*044c*/ 	.word	0x00000000
        /*0450*/ 	.short	0x010a
        /*0452*/ 	.byte	0x04
	.zero		1


	//   ....[54]....
        /*0454*/ 	.word	0x000035a0
        /*0458*/ 	.word	0x000000ff
        /*045c*/ 	.word	0x000000a0
        /*0460*/ 	.short	0x010a
        /*0462*/ 	.byte	0x1f
	.zero		1


	//   ....[55]....
        /*0464*/ 	.word	0x00003680
        /*0468*/ 	.word	0x000000ff
        /*046c*/ 	.word	0x00000000
        /*0470*/ 	.short	0x010a
        /*0472*/ 	.byte	0x05
	.zero		1


	//   ....[56]....
        /*0474*/ 	.word	0x000037c0
        /*0478*/ 	.word	0x000000ff
        /*047c*/ 	.word	0x00000000
        /*0480*/ 	.short	0x010a
        /*0482*/ 	.byte	0x04
	.zero		1


	//   ....[57]....
        /*0484*/ 	.word	0x00003a50
        /*0488*/ 	.word	0x000000ff
        /*048c*/ 	.word	0x00000000
        /*0490*/ 	.short	0x010a
        /*0492*/ 	.byte	0x04
	.zero		1


	//   ....[58]....
        /*0494*/ 	.word	0x00003ae0
        /*0498*/ 	.word	0x000000ff
        /*049c*/ 	.word	0x00000000
        /*04a0*/ 	.short	0x010a
        /*04a2*/ 	.byte	0x05
	.zero		1


	//   ....[59]....
        /*04a4*/ 	.word	0x00003b70
        /*04a8*/ 	.word	0x000000ff
        /*04ac*/ 	.word	0x00000000
        /*04b0*/ 	.short	0x010a
        /*04b2*/ 	.byte	0x05
	.zero		1


	//   ....[60]....
        /*04b4*/ 	.word	0x00003c00
        /*04b8*/ 	.word	0x000000ff
        /*04bc*/ 	.word	0x00000000
        /*04c0*/ 	.short	0x010a
        /*04c2*/ 	.byte	0x04
	.zero		1


	//   ....[61]....
        /*04c4*/ 	.word	0x000040d0
        /*04c8*/ 	.word	0x0000000c
        /*04cc*/ 	.word	0x00000060
        /*04d0*/ 	.short	0x010a
        /*04d2*/ 	.byte	0xff
	.zero		1


	//   ....[62]....
        /*04d4*/ 	.word	0x00004240
        /*04d8*/ 	.word	0x00000000
        /*04dc*/ 	.word	0x00000000
        /*04e0*/ 	.short	0x0101
        /*04e2*/ 	.byte	0xff
	.zero		1


	//   ....[63]....
        /*04e4*/ 	.word	0x000046d0
        /*04e8*/ 	.word	0x000000ff
        /*04ec*/ 	.word	0x00000058
        /*04f0*/ 	.short	0x010a
        /*04f2*/ 	.byte	0x15
	.zero		1


	//   ....[64]....
        /*04f4*/ 	.word	0x00004850
        /*04f8*/ 	.word	0x000000ff
        /*04fc*/ 	.word	0x00000040
        /*0500*/ 	.short	0x010a
        /*0502*/ 	.byte	0x15
	.zero		1


	//   ....[65]....
        /*0504*/ 	.word	0x000049c0
        /*0508*/ 	.word	0x000000ff
        /*050c*/ 	.word	0x00000030
        /*0510*/ 	.short	0x010b
        /*0512*/ 	.byte	0x15
	.zero		1


	//   ....[66]....
        /*0514*/ 	.word	0x000049d0
        /*0518*/ 	.word	0x000000ff
        /*051c*/ 	.word	0x00000000
        /*0520*/ 	.short	0x0101
        /*0522*/ 	.byte	0x22
	.zero		1


	//   ....[67]....
        /*0524*/ 	.word	0x000049e0
        /*0528*/ 	.word	0x000000ff
        /*052c*/ 	.word	0x00000048
        /*0530*/ 	.short	0x010a
        /*0532*/ 	.byte	0x15
	.zero		1


	//   ....[68]....
        /*0534*/ 	.word	0x00004bc0
        /*0538*/ 	.word	0x000000ff
        /*053c*/ 	.word	0x00000038
        /*0540*/ 	.short	0x010b
        /*0542*/ 	.byte	0x15
	.zero		1


	//   ....[69]....
        /*0544*/ 	.word	0x00004bd0
        /*0548*/ 	.word	0x000000ff
        /*054c*/ 	.word	0x00000000
        /*0550*/ 	.short	0x0101
        /*0552*/ 	.byte	0x21
	.zero		1


	//   ....[70]....
        /*0554*/ 	.word	0x00004c00
        /*0558*/ 	.word	0x000000ff
        /*055c*/ 	.word	0x00000040
        /*0560*/ 	.short	0x010a
        /*0562*/ 	.byte	0x15
	.zero		1


	//   ....[71]....
        /*0564*/ 	.word	0x00004c40
        /*0568*/ 	.word	0x00000000
        /*056c*/ 	.word	0x00000048
        /*0570*/ 	.short	0x010a
        /*0572*/ 	.byte	0xff
	.zero		1


	//   ....[72]....
        /*0574*/ 	.word	0x00004f70
        /*0578*/ 	.word	0x00000003
        /*057c*/ 	.word	0x00000060
        /*0580*/ 	.short	0x010a
        /*0582*/ 	.byte	0xff
	.zero		1


	//   ....[73]....
        /*0584*/ 	.word	0x000050f0
        /*0588*/ 	.word	0x00000000
        /*058c*/ 	.word	0x00000000
        /*0590*/ 	.short	0x0101
        /*0592*/ 	.byte	0xff
	.zero		1


	//   ....[74]....
        /*0594*/ 	.word	0x00005c30
        /*0598*/ 	.word	0x00000002
        /*059c*/ 	.word	0x00000030
        /*05a0*/ 	.short	0x010a
        /*05a2*/ 	.byte	0xff
	.zero		1


	//   ....[75]....
        /*05a4*/ 	.word	0x00005ca0
        /*05a8*/ 	.word	0x00000064
        /*05ac*/ 	.word	0x00000080
        /*05b0*/ 	.short	0x010a
        /*05b2*/ 	.byte	0xff
	.zero		1


	//   ....[76]....
        /*05b4*/ 	.word	0x00005d90
        /*05b8*/ 	.word	0x00000002
        /*05bc*/ 	.word	0x00000030
        /*05c0*/ 	.short	0x010a
        /*05c2*/ 	.byte	0xff
	.zero		1


	//   ....[77]....
        /*05c4*/ 	.word	0x00005ea0
        /*05c8*/ 	.word	0x00000000
        /*05cc*/ 	.word	0x00000000
        /*05d0*/ 	.short	0x0101
        /*05d2*/ 	.byte	0xff
	.zero		1


	//   ....[78]....
        /*05d4*/ 	.word	0x00005f20
        /*05d8*/ 	.word	0x00000064
        /*05dc*/ 	.word	0x00000080
        /*05e0*/ 	.short	0x010a
        /*05e2*/ 	.byte	0xff
	.zero		1


	//   ....[79]....
        /*05e4*/ 	.word	0x00006a70
        /*05e8*/ 	.word	0x0000006d
        /*05ec*/ 	.word	0x00000030
        /*05f0*/ 	.short	0x010a
        /*05f2*/ 	.byte	0xff
	.zero		1


	//   ....[80]....
        /*05f4*/ 	.word	0x00006b40
        /*05f8*/ 	.word	0x0000006d
        /*05fc*/ 	.word	0x00000030
        /*0600*/ 	.short	0x010a
        /*0602*/ 	.byte	0xff
	.zero		1


	//   ....[81]....
        /*0604*/ 	.word	0x00006c50
        /*0608*/ 	.word	0x00000000
        /*060c*/ 	.word	0x00000000
        /*0610*/ 	.short	0x0101
        /*0612*/ 	.byte	0xff
	.zero		1


	//   ....[82]....
        /*0614*/ 	.word	0x000070e0
        /*0618*/ 	.word	0x000000ff
        /*061c*/ 	.word	0x00000000
        /*0620*/ 	.short	0x0101
        /*0622*/ 	.byte	0x04
	.zero		1


	//   ....[83]....
        /*0624*/ 	.word	0x000078f0
        /*0628*/ 	.word	0x00000000
        /*062c*/ 	.word	0x000000d0
        /*0630*/ 	.short	0x010a
        /*0632*/ 	.byte	0xff
	.zero		1


	//   ....[84]....
        /*0634*/ 	.word	0x00007950
        /*0638*/ 	.word	0x00000000
        /*063c*/ 	.word	0x00000018
        /*0640*/ 	.short	0x010a
        /*0642*/ 	.byte	0xff
	.zero		1


	//   ....[85]....
        /*0644*/ 	.word	0x000079b0
        /*0648*/ 	.word	0x00000000
        /*064c*/ 	.word	0x00000018
        /*0650*/ 	.short	0x010a
        /*0652*/ 	.byte	0xff
	.zero		1


	//   ....[86]....
        /*0654*/ 	.word	0x00007a00
        /*0658*/ 	.word	0x00000003
        /*065c*/ 	.word	0x00000060
        /*0660*/ 	.short	0x010a
        /*0662*/ 	.byte	0xff
	.zero		1


	//   ....[87]....
        /*0664*/ 	.word	0x00007a60
        /*0668*/ 	.word	0x00000000
        /*066c*/ 	.word	0x00000000
        /*0670*/ 	.short	0x010a
        /*0672*/ 	.byte	0xff
	.zero		1


	//   ....[88]....
        /*0674*/ 	.word	0x00007ac0
        /*0678*/ 	.word	0x00000000
        /*067c*/ 	.word	0x00000000
        /*0680*/ 	.short	0x010a
        /*0682*/ 	.byte	0xff
	.zero		1


	//   ....[89]....
        /*0684*/ 	.word	0x00007b10
        /*0688*/ 	.word	0x00000002
        /*068c*/ 	.word	0x000000c0
        /*0690*/ 	.short	0x010a
        /*0692*/ 	.byte	0xff
	.zero		1


	//   ....[90]....
        /*0694*/ 	.word	0x00007b70
        /*0698*/ 	.word	0x00000002
        /*069c*/ 	.word	0x00000070
        /*06a0*/ 	.short	0x010a
        /*06a2*/ 	.byte	0xff
	.zero		1


	//   ....[91]....
        /*06a4*/ 	.word	0x00007bc0
        /*06a8*/ 	.word	0x00000002
        /*06ac*/ 	.word	0x00000060
        /*06b0*/ 	.short	0x010a
        /*06b2*/ 	.byte	0xff
	.zero		1


	//   ....[92]....
        /*06b4*/ 	.word	0x00007c20
        /*06b8*/ 	.word	0x00000000
        /*06bc*/ 	.word	0x00000070
        /*06c0*/ 	.short	0x010a
        /*06c2*/ 	.byte	0xff
	.zero		1


	//   ....[93]....
        /*06c4*/ 	.word	0x00007c70
        /*06c8*/ 	.word	0x00000000
        /*06cc*/ 	.word	0x00000060
        /*06d0*/ 	.short	0x010a
        /*06d2*/ 	.byte	0xff
	.zero		1


	//   ....[94]....
        /*06d4*/ 	.word	0x00007cd0
        /*06d8*/ 	.word	0x00000003
        /*06dc*/ 	.word	0x000000a0
        /*06e0*/ 	.short	0x010a
        /*06e2*/ 	.byte	0xff
	.zero		1


	//   ....[95]....
        /*06e4*/ 	.word	0x00007d30
        /*06e8*/ 	.word	0x00000000
        /*06ec*/ 	.word	0x00000000
        /*06f0*/ 	.short	0x010a
        /*06f2*/ 	.byte	0xff
	.zero		1


	//   ....[96]....
        /*06f4*/ 	.word	0x00007d90
        /*06f8*/ 	.word	0x00000000
        /*06fc*/ 	.word	0x00000000
        /*0700*/ 	.short	0x010a
        /*0702*/ 	.byte	0xff
	.zero		1


	//   ....[97]....
        /*0704*/ 	.word	0x00007df0
        /*0708*/ 	.word	0x00000000
        /*070c*/ 	.word	0x00000000
        /*0710*/ 	.short	0x010a
        /*0712*/ 	.byte	0xff
	.zero		1


	//   ....[98]....
        /*0714*/ 	.word	0x00007e50
        /*0718*/ 	.word	0x00000000
        /*071c*/ 	.word	0x00000000
        /*0720*/ 	.short	0x010a
        /*0722*/ 	.byte	0xff
	.zero		1


	//   ....[99]....
        /*0724*/ 	.word	0x00007eb0
        /*0728*/ 	.word	0x00000000
        /*072c*/ 	.word	0x00000000
        /*0730*/ 	.short	0x010a
        /*0732*/ 	.byte	0xff
	.zero		1


	//   ....[100]....
        /*0734*/ 	.word	0x00007f00
        /*0738*/ 	.word	0x0000000c
        /*073c*/ 	.word	0x00000060
        /*0740*/ 	.short	0x010a
        /*0742*/ 	.byte	0xff
	.zero		1


	//   ....[101]....
        /*0744*/ 	.word	0x00007f60
        /*0748*/ 	.word	0x00000000
        /*074c*/ 	.word	0x00000058
        /*0750*/ 	.short	0x010a
        /*0752*/ 	.byte	0xff
	.zero		1


	//   ....[102]....
        /*0754*/ 	.word	0x00007fc0
        /*0758*/ 	.word	0x00000000
        /*075c*/ 	.word	0x00000040
        /*0760*/ 	.short	0x010a
        /*0762*/ 	.byte	0xff
	.zero		1


	//   ....[103]....
        /*0764*/ 	.word	0x00008020
        /*0768*/ 	.word	0x00000000
        /*076c*/ 	.word	0x00000048
        /*0770*/ 	.short	0x010a
        /*0772*/ 	.byte	0xff
	.zero		1


	//   ....[104]....
        /*0774*/ 	.word	0x00008080
        /*0778*/ 	.word	0x00000000
        /*077c*/ 	.word	0x00000040
        /*0780*/ 	.short	0x010a
        /*0782*/ 	.byte	0xff
	.zero		1


	//   ....[105]....
        /*0784*/ 	.word	0x000080d0
        /*0788*/ 	.word	0x00000003
        /*078c*/ 	.word	0x00000060
        /*0790*/ 	.short	0x010a
        /*0792*/ 	.byte	0xff
	.zero		1


	//   ....[106]....
        /*0794*/ 	.word	0x00008120
        /*0798*/ 	.word	0x00000002
        /*079c*/ 	.word	0x00000030
        /*07a0*/ 	.short	0x010a
        /*07a2*/ 	.byte	0xff
	.zero		1


	//   ....[107]....
        /*07a4*/ 	.word	0x00008170
        /*07a8*/ 	.word	0x00000064
        /*07ac*/ 	.word	0x00000080
        /*07b0*/ 	.short	0x010a
        /*07b2*/ 	.byte	0xff
	.zero		1


	//   ....[108]....
        /*07b4*/ 	.word	0x000081c0
        /*07b8*/ 	.word	0x0000006d
        /*07bc*/ 	.word	0x00000030
        /*07c0*/ 	.short	0x010a
        /*07c2*/ 	.byte	0xff
	.zero		1


	//----- nvinfo : EIATTR_NUM_MBARRIERS
	.align		4
.L_47:
        /*07c4*/ 	.byte	0x03, 0x38
        /*07c6*/ 	.short	0x001c


	//----- nvinfo : EIATTR_EXIT_INSTR_OFFSETS
	.align		4
        /*07c8*/ 	.byte	0x04, 0x1c
        /*07ca*/ 	.short	(.L_49 - .L_48)


	//   ....[0]....
.L_48:
        /*07cc*/ 	.word	0x00002970


	//   ....[1]....
        /*07d0*/ 	.word	0x00002e80


	//   ....[2]....
        /*07d4*/ 	.word	0x00002ee0


	//   ....[3]....
        /*07d8*/ 	.word	0x00003e60


	//   ....[4]....
        /*07dc*/ 	.word	0x00004c70


	//   ....[5]....
        /*07e0*/ 	.word	0x00004cb0


	//   ....[6]....
        /*07e4*/ 	.word	0x000078e0


	//----- nvinfo : EIATTR_MAX_THREADS
	.align		4
.L_49:
        /*07e8*/ 	.byte	0x04, 0x05
        /*07ea*/ 	.short	(.L_51 - .L_50)
.L_50:
        /*07ec*/ 	.word	0x00000100
        /*07f0*/ 	.word	0x00000001
        /*07f4*/ 	.word	0x00000001


	//----- nvinfo : EIATTR_CRS_STACK_SIZE
	.align		4
.L_51:
        /*07f8*/ 	.byte	0x04, 0x1e
        /*07fa*/ 	.short	(.L_53 - .L_52)
.L_52:
        /*07fc*/ 	.word	0x00000000


	//----- nvinfo : EIATTR_CBANK_PARAM_SIZE
	.align		4
.L_53:
        /*0800*/ 	.byte	0x03, 0x19
        /*0802*/ 	.short	0x0800


	//----- nvinfo : EIATTR_PARAM_CBANK
	.align		4
        /*0804*/ 	.byte	0x04, 0x0a
        /*0806*/ 	.short	(.L_55 - .L_54)
	.align		4
.L_54:
        /*0808*/ 	.word	index@(.nv.constant0._ZN7cutlass13device_kernelINS_4gemm6kernel13GemmUniversalIN4cute5tupleIJiiiiEEENS1_10collective13CollectiveMmaINS1_35MainloopSm100TmaUmmaWarpSpecializedILi3ELi2ELi4ENS5_IJNS4_1CILi2EEESB_NSA_ILi1EEEEEEEENS5_IJNSA_ILi64EEENSA_ILi128EEESG_EEENS_12float_e4m3_tENS5_IJlSC_lEEESI_SJ_NS4_8TiledMMAINS4_8MMA_AtomIJNS4_10MMA_TraitsINS4_19SM100_MMA_F8F6F4_SSEJSI_SI_fSF_SG_NS4_17integral_constantINS4_4UMMA5MajorELSQ_0EEESR_NSO_INSP_7ScaleInELSS_0EEEST_EEEEEENS4_6LayoutINS5_IJSC_SC_SC_EEENS5_IJNSA_ILi0EEESY_SY_EEEEENS5_IJNS4_10UnderscoreES11_S11_EEEEENS4_23SM90_TMA_LOAD_MULTICASTENS4_14ComposedLayoutINS4_7SwizzleILi3ELi4ELi3EEENS4_18smem_ptr_flag_bitsILi8EEENSW_INS5_IJNSA_ILi8EEESG_EEENS5_IJSG_SC_EEEEEEEvNS4_8identityES14_S1E_vS1F_EENS_8epilogue10collective18CollectiveEpilogueINS1H_23Sm100TmaWarpSpecializedILi2ELi2ELi32ELb0ELb0EEEJSH_NS5_IJNSW_ISF_SC_EES1M_EEESI_SJ_SI_SJ_NS1H_6fusion15FusionCallbacksIS1L_NS1O_17LinearCombinationISI_fSI_fLNS_15FloatRoundStyleE2EEESH_S1N_JEEENS4_5SM1004TMEM4LOAD26SM100_TMEM_LOAD_16dp32b32xENS4_13SM90_TMA_LOADENS15_INS16_ILi2ELi4ELi3EEES19_NSW_INS5_IJS1A_SF_EEENS5_IJSF_SC_EEEEEEENS4_39AutoVectorizingCopyWithAssumedAlignmentILi128EEENS4_14SM90_TMA_STOREES23_S25_S25_EEEvvEEEEvNT_6ParamsE)
        /*080c*/ 	.short	0x0380
        /*080e*/ 	.short	0x0800


	//----- nvinfo : EIATTR_SW_WAR
	.align		4
.L_55:
        /*0810*/ 	.byte	0x04, 0x36
        /*0812*/ 	.short	(.L_57 - .L_56)
.L_56:
        /*0814*/ 	.word	0x00000008
.L_57:


//--------------------- .nv.callgraph             --------------------------
	.section	.nv.callgraph,"",@"SHT_CUDA_CALLGRAPH"
	.align	4
	.sectionentsize	8
	.align		4
        /*0000*/ 	.word	0x00000000
	.align		4
        /*0004*/ 	.word	0xffffffff
	.align		4
        /*0008*/ 	.word	index@(_ZN7cutlass13device_kernelINS_4gemm6kernel13GemmUniversalIN4cute5tupleIJiiiiEEENS1_10collective13CollectiveMmaINS1_35MainloopSm100TmaUmmaWarpSpecializedILi3ELi2ELi4ENS5_IJNS4_1CILi2EEESB_NSA_ILi1EEEEEEEENS5_IJNSA_ILi64EEENSA_ILi128EEESG_EEENS_12float_e4m3_tENS5_IJlSC_lEEESI_SJ_NS4_8TiledMMAINS4_8MMA_AtomIJNS4_10MMA_TraitsINS4_19SM100_MMA_F8F6F4_SSEJSI_SI_fSF_SG_NS4_17integral_constantINS4_4UMMA5MajorELSQ_0EEESR_NSO_INSP_7ScaleInELSS_0EEEST_EEEEEENS4_6LayoutINS5_IJSC_SC_SC_EEENS5_IJNSA_ILi0EEESY_SY_EEEEENS5_IJNS4_10UnderscoreES11_S11_EEEEENS4_23SM90_TMA_LOAD_MULTICASTENS4_14ComposedLayoutINS4_7SwizzleILi3ELi4ELi3EEENS4_18smem_ptr_flag_bitsILi8EEENSW_INS5_IJNSA_ILi8EEESG_EEENS5_IJSG_SC_EEEEEEEvNS4_8identityES14_S1E_vS1F_EENS_8epilogue10collective18CollectiveEpilogueINS1H_23Sm100TmaWarpSpecializedILi2ELi2ELi32ELb0ELb0EEEJSH_NS5_IJNSW_ISF_SC_EES1M_EEESI_SJ_SI_SJ_NS1H_6fusion15FusionCallbacksIS1L_NS1O_17LinearCombinationISI_fSI_fLNS_15FloatRoundStyleE2EEESH_S1N_JEEENS4_5SM1004TMEM4LOAD26SM100_TMEM_LOAD_16dp32b32xENS4_13SM90_TMA_LOADENS15_INS16_ILi2ELi4ELi3EEES19_NSW_INS5_IJS1A_SF_EEENS5_IJSF_SC_EEEEEEENS4_39AutoVectorizingCopyWithAssumedAlignmentILi128EEENS4_14SM90_TMA_STOREES23_S25_S25_EEEvvEEEEvNT_6ParamsE)
	.align		4
        /*000c*/ 	.word	index@(__assertfail)
	.align		4
        /*0010*/ 	.word	0x00000000
	.align		4
        /*0014*/ 	.word	0xfffffffe
	.align		4
        /*0018*/ 	.word	0x00000000
	.align		4
        /*001c*/ 	.word	0xfffffffd
	.align		4
        /*0020*/ 	.word	0x00000000
	.align		4
        /*0024*/ 	.word	0xfffffffc


//--------------------- .nv.constant4             --------------------------
	.section	.nv.constant4,"a",@progbits
	.align	8
	.align		8
.nv.constant4:
        /*0000*/ 	.dword	__assertfail
	.align		8
        /*0008*/ 	.dword	__unnamed_1
	.align		8
        /*0010*/ 	.dword	__unnamed_2
	.align		8
        /*0018*/ 	.dword	_ZN39_INTERNAL_c12856ce_4_k_cu_00c4c91f_87464cuda3std3__45__cpo5beginE
	.align		8
        /*0020*/ 	.dword	_ZN39_INTERNAL_c12856ce_4_k_cu_00c4c91f_87464cuda3std3__45__cpo3endE
	.align		8
        /*0028*/ 	.dword	_ZN39_INTERNAL_c12856ce_4_k_cu_00c4c91f_87464cuda3std3__45__cpo6cbeginE
	.align		8
        /*0030*/ 	.dword	_ZN39_INTERNAL_c12856ce_4_k_cu_00c4c91f_87464cuda3std3__45__cpo4cendE
	.align		8
        /*0038*/ 	.dword	_ZN39_INTERNAL_c12856ce_4_k_cu_00c4c91f_87464cuda3std3__441_GLOBAL__N__c12856ce_4_k_cu_00c4c91f_87466ignoreE
	.align		8
        /*0040*/ 	.dword	_ZN39_INTERNAL_c12856ce_4_k_cu_00c4c91f_87464cuda3std3__419piecewise_constructE
	.align		8
        /*0048*/ 	.dword	_ZN39_INTERNAL_c12856ce_4_k_cu_00c4c91f_87464cuda3std3__48in_placeE
	.align		8
        /*0050*/ 	.dword	_ZN39_INTERNAL_c12856ce_4_k_cu_00c4c91f_87464cuda3std6ranges3__45__cpo4swapE
	.align		8
        /*0058*/ 	.dword	_ZN39_INTERNAL_c12856ce_4_k_cu_00c4c91f_87464cuda3std6ranges3__45__cpo9iter_moveE
	.align		8
        /*0060*/ 	.dword	_ZN39_INTERNAL_c12856ce_4_k_cu_00c4c91f_87464cute7productE
	.align		8
        /*0068*/ 	.dword	_ZN39_INTERNAL_c12856ce_4_k_cu_00c4c91f_87464cute1_E
	.align		8
        /*0070*/ 	.dword	$str$25
	.align		8
        /*0078*/ 	.dword	$str$26
	.align		8
        /*0080*/ 	.dword	$str$27
	.align		8
        /*0088*/ 	.dword	$str$28


//--------------------- .text._ZN7cutlass13device_kernelINS_4gemm6kernel13GemmUniversalIN4cute5tupleIJiiiiEEENS1_10collective13CollectiveMmaINS1_35MainloopSm100TmaUmmaWarpSpecializedILi3ELi2ELi4ENS5_IJNS4_1CILi2EEESB_NSA_ILi1EEEEEEEENS5_IJNSA_ILi64EEENSA_ILi128EEESG_EEENS_12float_e4m3_tENS5_IJlSC_lEEESI_SJ_NS4_8TiledMMAINS4_8MMA_AtomIJNS4_10MMA_TraitsINS4_19SM100_MMA_F8F6F4_SSEJSI_SI_fSF_SG_NS4_17integral_constantINS4_4UMMA5MajorELSQ_0EEESR_NSO_INSP_7ScaleInELSS_0EEEST_EEEEEENS4_6LayoutINS5_IJSC_SC_SC_EEENS5_IJNSA_ILi0EEESY_SY_EEEEENS5_IJNS4_10UnderscoreES11_S11_EEEEENS4_23SM90_TMA_LOAD_MULTICASTENS4_14ComposedLayoutINS4_7SwizzleILi3ELi4ELi3EEENS4_18smem_ptr_flag_bitsILi8EEENSW_INS5_IJNSA_ILi8EEESG_EEENS5_IJSG_SC_EEEEEEEvNS4_8identityES14_S1E_vS1F_EENS_8epilogue10collective18CollectiveEpilogueINS1H_23Sm100TmaWarpSpecializedILi2ELi2ELi32ELb0ELb0EEEJSH_NS5_IJNSW_ISF_SC_EES1M_EEESI_SJ_SI_SJ_NS1H_6fusion15FusionCallbacksIS1L_NS1O_17LinearCombinationISI_fSI_fLNS_15FloatRoundStyleE2EEESH_S1N_JEEENS4_5SM1004TMEM4LOAD26SM100_TMEM_LOAD_16dp32b32xENS4_13SM90_TMA_LOADENS15_INS16_ILi2ELi4ELi3EEES19_NSW_INS5_IJS1A_SF_EEENS5_IJSF_SC_EEEEEEENS4_39AutoVectorizingCopyWithAssumedAlignmentILi128EEENS4_14SM90_TMA_STOREES23_S25_S25_EEEvvEEEEvNT_6ParamsE --------------------------
	.section	.text._ZN7cutlass13device_kernelINS_4gemm6kernel13GemmUniversalIN4cute5tupleIJiiiiEEENS1_10collective13CollectiveMmaINS1_35MainloopSm100TmaUmmaWarpSpecializedILi3ELi2ELi4ENS5_IJNS4_1CILi2EEESB_NSA_ILi1EEEEEEEENS5_IJNSA_ILi64EEENSA_ILi128EEESG_EEENS_12float_e4m3_tENS5_IJlSC_lEEESI_SJ_NS4_8TiledMMAINS4_8MMA_AtomIJNS4_10MMA_TraitsINS4_19SM100_MMA_F8F6F4_SSEJSI_SI_fSF_SG_NS4_17integral_constantINS4_4UMMA5MajorELSQ_0EEESR_NSO_INSP_7ScaleInELSS_0EEEST_EEEEEENS4_6LayoutINS5_IJSC_SC_SC_EEENS5_IJNSA_ILi0EEESY_SY_EEEEENS5_IJNS4_10UnderscoreES11_S11_EEEEENS4_23SM90_TMA_LOAD_MULTICASTENS4_14ComposedLayoutINS4_7SwizzleILi3ELi4ELi3EEENS4_18smem_ptr_flag_bitsILi8EEENSW_INS5_IJNSA_ILi8EEESG_EEENS5_IJSG_SC_EEEEEEEvNS4_8identityES14_S1E_vS1F_EENS_8epilogue10collective18CollectiveEpilogueINS1H_23Sm100TmaWarpSpecializedILi2ELi2ELi32ELb0ELb0EEEJSH_NS5_IJNSW_ISF_SC_EES1M_EEESI_SJ_SI_SJ_NS1H_6fusion15FusionCallbacksIS1L_NS1O_17LinearCombinationISI_fSI_fLNS_15FloatRoundStyleE2EEESH_S1N_JEEENS4_5SM1004TMEM4LOAD26SM100_TMEM_LOAD_16dp32b32xENS4_13SM90_TMA_LOADENS15_INS16_ILi2ELi4ELi3EEES19_NSW_INS5_IJS1A_SF_EEENS5_IJSF_SC_EEEEEEENS4_39AutoVectorizingCopyWithAssumedAlignmentILi128EEENS4_14SM90_TMA_STOREES23_S25_S25_EEEvvEEEEvNT_6ParamsE,"ax",@progbits
	.align	128
.text._ZN7cutlass13device_kernelINS_4gemm6kernel13GemmUniversalIN4cute5tupleIJiiiiEEENS1_10collective13CollectiveMmaINS1_35MainloopSm100TmaUmmaWarpSpecializedILi3ELi2ELi4ENS5_IJNS4_1CILi2EEESB_NSA_ILi1EEEEEEEENS5_IJNSA_ILi64EEENSA_ILi128EEESG_EEENS_12float_e4m3_tENS5_IJlSC_lEEESI_SJ_NS4_8TiledMMAINS4_8MMA_AtomIJNS4_10MMA_TraitsINS4_19SM100_MMA_F8F6F4_SSEJSI_SI_fSF_SG_NS4_17integral_constantINS4_4UMMA5MajorELSQ_0EEESR_NSO_INSP_7ScaleInELSS_0EEEST_EEEEEENS4_6LayoutINS5_IJSC_SC_SC_EEENS5_IJNSA_ILi0EEESY_SY_EEEEENS5_IJNS4_10UnderscoreES11_S11_EEEEENS4_23SM90_TMA_LOAD_MULTICASTENS4_14ComposedLayoutINS4_7SwizzleILi3ELi4ELi3EEENS4_18smem_ptr_flag_bitsILi8EEENSW_INS5_IJNSA_ILi8EEESG_EEENS5_IJSG_SC_EEEEEEEvNS4_8identityES14_S1E_vS1F_EENS_8epilogue10collective18CollectiveEpilogueINS1H_23Sm100TmaWarpSpecializedILi2ELi2ELi32ELb0ELb0EEEJSH_NS5_IJNSW_ISF_SC_EES1M_EEESI_SJ_SI_SJ_NS1H_6fusion15FusionCallbacksIS1L_NS1O_17LinearCombinationISI_fSI_fLNS_15FloatRoundStyleE2EEESH_S1N_JEEENS4_5SM1004TMEM4LOAD26SM100_TMEM_LOAD_16dp32b32xENS4_13SM90_TMA_LOADENS15_INS16_ILi2ELi4ELi3EEES19_NSW_INS5_IJS1A_SF_EEENS5_IJSF_SC_EEEEEEENS4_39AutoVectorizingCopyWithAssumedAlignmentILi128EEENS4_14SM90_TMA_STOREES23_S25_S25_EEEvvEEEEvNT_6ParamsE:
        .type           _ZN7cutlass13device_kernelINS_4gemm6kernel13GemmUniversalIN4cute5tupleIJiiiiEEENS1_10collective13CollectiveMmaINS1_35MainloopSm100TmaUmmaWarpSpecializedILi3ELi2ELi4ENS5_IJNS4_1CILi2EEESB_NSA_ILi1EEEEEEEENS5_IJNSA_ILi64EEENSA_ILi128EEESG_EEENS_12float_e4m3_tENS5_IJlSC_lEEESI_SJ_NS4_8TiledMMAINS4_8MMA_AtomIJNS4_10MMA_TraitsINS4_19SM100_MMA_F8F6F4_SSEJSI_SI_fSF_SG_NS4_17integral_constantINS4_4UMMA5MajorELSQ_0EEESR_NSO_INSP_7ScaleInELSS_0EEEST_EEEEEENS4_6LayoutINS5_IJSC_SC_SC_EEENS5_IJNSA_ILi0EEESY_SY_EEEEENS5_IJNS4_10UnderscoreES11_S11_EEEEENS4_23SM90_TMA_LOAD_MULTICASTENS4_14ComposedLayoutINS4_7SwizzleILi3ELi4ELi3EEENS4_18smem_ptr_flag_bitsILi8EEENSW_INS5_IJNSA_ILi8EEESG_EEENS5_IJSG_SC_EEEEEEEvNS4_8identityES14_S1E_vS1F_EENS_8epilogue10collective18CollectiveEpilogueINS1H_23Sm100TmaWarpSpecializedILi2ELi2ELi32ELb0ELb0EEEJSH_NS5_IJNSW_ISF_SC_EES1M_EEESI_SJ_SI_SJ_NS1H_6fusion15FusionCallbacksIS1L_NS1O_17LinearCombinationISI_fSI_fLNS_15FloatRoundStyleE2EEESH_S1N_JEEENS4_5SM1004TMEM4LOAD26SM100_TMEM_LOAD_16dp32b32xENS4_13SM90_TMA_LOADENS15_INS16_ILi2ELi4ELi3EEES19_NSW_INS5_IJS1A_SF_EEENS5_IJSF_SC_EEEEEEENS4_39AutoVectorizingCopyWithAssumedAlignmentILi128EEENS4_14SM90_TMA_STOREES23_S25_S25_EEEvvEEEEvNT_6ParamsE,@function
        .size           _ZN7cutlass13device_kernelINS_4gemm6kernel13GemmUniversalIN4cute5tupleIJiiiiEEENS1_10collective13CollectiveMmaINS1_35MainloopSm100TmaUmmaWarpSpecializedILi3ELi2ELi4ENS5_IJNS4_1CILi2EEESB_NSA_ILi1EEEEEEEENS5_IJNSA_ILi64EEENSA_ILi128EEESG_EEENS_12float_e4m3_tENS5_IJlSC_lEEESI_SJ_NS4_8TiledMMAINS4_8MMA_AtomIJNS4_10MMA_TraitsINS4_19SM100_MMA_F8F6F4_SSEJSI_SI_fSF_SG_NS4_17integral_constantINS4_4UMMA5MajorELSQ_0EEESR_NSO_INSP_7ScaleInELSS_0EEEST_EEEEEENS4_6LayoutINS5_IJSC_SC_SC_EEENS5_IJNSA_ILi0EEESY_SY_EEEEENS5_IJNS4_10UnderscoreES11_S11_EEEEENS4_23SM90_TMA_LOAD_MULTICASTENS4_14ComposedLayoutINS4_7SwizzleILi3ELi4ELi3EEENS4_18smem_ptr_flag_bitsILi8EEENSW_INS5_IJNSA_ILi8EEESG_EEENS5_IJSG_SC_EEEEEEEvNS4_8identityES14_S1E_vS1F_EENS_8epilogue10collective18CollectiveEpilogueINS1H_23Sm100TmaWarpSpecializedILi2ELi2ELi32ELb0ELb0EEEJSH_NS5_IJNSW_ISF_SC_EES1M_EEESI_SJ_SI_SJ_NS1H_6fusion15FusionCallbacksIS1L_NS1O_17LinearCombinationISI_fSI_fLNS_15FloatRoundStyleE2EEESH_S1N_JEEENS4_5SM1004TMEM4LOAD26SM100_TMEM_LOAD_16dp32b32xENS4_13SM90_TMA_LOADENS15_INS16_ILi2ELi4ELi3EEES19_NSW_INS5_IJS1A_SF_EEENS5_IJSF_SC_EEEEEEENS4_39AutoVectorizingCopyWithAssumedAlignmentILi128EEENS4_14SM90_TMA_STOREES23_S25_S25_EEEvvEEEEvNT_6ParamsE,(.L_x_146 - _ZN7cutlass13device_kernelINS_4gemm6kernel13GemmUniversalIN4cute5tupleIJiiiiEEENS1_10collective13CollectiveMmaINS1_35MainloopSm100TmaUmmaWarpSpecializedILi3ELi2ELi4ENS5_IJNS4_1CILi2EEESB_NSA_ILi1EEEEEEEENS5_IJNSA_ILi64EEENSA_ILi128EEESG_EEENS_12float_e4m3_tENS5_IJlSC_lEEESI_SJ_NS4_8TiledMMAINS4_8MMA_AtomIJNS4_10MMA_TraitsINS4_19SM100_MMA_F8F6F4_SSEJSI_SI_fSF_SG_NS4_17integral_constantINS4_4UMMA5MajorELSQ_0EEESR_NSO_INSP_7ScaleInELSS_0EEEST_EEEEEENS4_6LayoutINS5_IJSC_SC_SC_EEENS5_IJNSA_ILi0EEESY_SY_EEEEENS5_IJNS4_10UnderscoreES11_S11_EEEEENS4_23SM90_TMA_LOAD_MULTICASTENS4_14ComposedLayoutINS4_7SwizzleILi3ELi4ELi3EEENS4_18smem_ptr_flag_bitsILi8EEENSW_INS5_IJNSA_ILi8EEESG_EEENS5_IJSG_SC_EEEEEEEvNS4_8identityES14_S1E_vS1F_EENS_8epilogue10collective18CollectiveEpilogueINS1H_23Sm100TmaWarpSpecializedILi2ELi2ELi32ELb0ELb0EEEJSH_NS5_IJNSW_ISF_SC_EES1M_EEESI_SJ_SI_SJ_NS1H_6fusion15FusionCallbacksIS1L_NS1O_17LinearCombinationISI_fSI_fLNS_15FloatRoundStyleE2EEESH_S1N_JEEENS4_5SM1004TMEM4LOAD26SM100_TMEM_LOAD_16dp32b32xENS4_13SM90_TMA_LOADENS15_INS16_ILi2ELi4ELi3EEES19_NSW_INS5_IJS1A_SF_EEENS5_IJSF_SC_EEEEEEENS4_39AutoVectorizingCopyWithAssumedAlignmentILi128EEENS4_14SM90_TMA_STOREES23_S25_S25_EEEvvEEEEvNT_6ParamsE)
        .other          _ZN7cutlass13device_kernelINS_4gemm6kernel13GemmUniversalIN4cute5tupleIJiiiiEEENS1_10collective13CollectiveMmaINS1_35MainloopSm100TmaUmmaWarpSpecializedILi3ELi2ELi4ENS5_IJNS4_1CILi2EEESB_NSA_ILi1EEEEEEEENS5_IJNSA_ILi64EEENSA_ILi128EEESG_EEENS_12float_e4m3_tENS5_IJlSC_lEEESI_SJ_NS4_8TiledMMAINS4_8MMA_AtomIJNS4_10MMA_TraitsINS4_19SM100_MMA_F8F6F4_SSEJSI_SI_fSF_SG_NS4_17integral_constantINS4_4UMMA5MajorELSQ_0EEESR_NSO_INSP_7ScaleInELSS_0EEEST_EEEEEENS4_6LayoutINS5_IJSC_SC_SC_EEENS5_IJNSA_ILi0EEESY_SY_EEEEENS5_IJNS4_10UnderscoreES11_S11_EEEEENS4_23SM90_TMA_LOAD_MULTICASTENS4_14ComposedLayoutINS4_7SwizzleILi3ELi4ELi3EEENS4_18smem_ptr_flag_bitsILi8EEENSW_INS5_IJNSA_ILi8EEESG_EEENS5_IJSG_SC_EEEEEEEvNS4_8identityES14_S1E_vS1F_EENS_8epilogue10collective18CollectiveEpilogueINS1H_23Sm100TmaWarpSpecializedILi2ELi2ELi32ELb0ELb0EEEJSH_NS5_IJNSW_ISF_SC_EES1M_EEESI_SJ_SI_SJ_NS1H_6fusion15FusionCallbacksIS1L_NS1O_17LinearCombinationISI_fSI_fLNS_15FloatRoundStyleE2EEESH_S1N_JEEENS4_5SM1004TMEM4LOAD26SM100_TMEM_LOAD_16dp32b32xENS4_13SM90_TMA_LOADENS15_INS16_ILi2ELi4ELi3EEES19_NSW_INS5_IJS1A_SF_EEENS5_IJSF_SC_EEEEEEENS4_39AutoVectorizingCopyWithAssumedAlignmentILi128EEENS4_14SM90_TMA_STOREES23_S25_S25_EEEvvEEEEvNT_6ParamsE,@"STO_CUDA_ENTRY STV_DEFAULT"
_ZN7cutlass13device_kernelINS_4gemm6kernel13GemmUniversalIN4cute5tupleIJiiiiEEENS1_10collective13CollectiveMmaINS1_35MainloopSm100TmaUmmaWarpSpecializedILi3ELi2ELi4ENS5_IJNS4_1CILi2EEESB_NSA_ILi1EEEEEEEENS5_IJNSA_ILi64EEENSA_ILi128EEESG_EEENS_12float_e4m3_tENS5_IJlSC_lEEESI_SJ_NS4_8TiledMMAINS4_8MMA_AtomIJNS4_10MMA_TraitsINS4_19SM100_MMA_F8F6F4_SSEJSI_SI_fSF_SG_NS4_17integral_constantINS4_4UMMA5MajorELSQ_0EEESR_NSO_INSP_7ScaleInELSS_0EEEST_EEEEEENS4_6LayoutINS5_IJSC_SC_SC_EEENS5_IJNSA_ILi0EEESY_SY_EEEEENS5_IJNS4_10UnderscoreES11_S11_EEEEENS4_23SM90_TMA_LOAD_MULTICASTENS4_14ComposedLayoutINS4_7SwizzleILi3ELi4ELi3EEENS4_18smem_ptr_flag_bitsILi8EEENSW_INS5_IJNSA_ILi8EEESG_EEENS5_IJSG_SC_EEEEEEEvNS4_8identityES14_S1E_vS1F_EENS_8epilogue10collective18CollectiveEpilogueINS1H_23Sm100TmaWarpSpecializedILi2ELi2ELi32ELb0ELb0EEEJSH_NS5_IJNSW_ISF_SC_EES1M_EEESI_SJ_SI_SJ_NS1H_6fusion15FusionCallbacksIS1L_NS1O_17LinearCombinationISI_fSI_fLNS_15FloatRoundStyleE2EEESH_S1N_JEEENS4_5SM1004TMEM4LOAD26SM100_TMEM_LOAD_16dp32b32xENS4_13SM90_TMA_LOADENS15_INS16_ILi2ELi4ELi3EEES19_NSW_INS5_IJS1A_SF_EEENS5_IJSF_SC_EEEEEEENS4_39AutoVectorizingCopyWithAssumedAlignmentILi128EEENS4_14SM90_TMA_STOREES23_S25_S25_EEEvvEEEEvNT_6ParamsE:
[----:B------:R-:W1:Y:S01]  /*0000*/  LDC R1, c[0x0][0x37c] ;  /* 0x0000df00ff017b82 */ /* 0x000e620000000800 */
[----:B------:R-:W2:Y:S01]  /*0010*/  S2R R93, SR_TID.X ;  /* 0x00000000005d7919 */ /* 0x000ea20000002100 */
[----:B------:R-:W3:Y:S01]  /*0020*/  LDCU.64 UR8, c[0x0][0x890] ;  /* 0x00011200ff0877ac */ /* 0x000ee20008000a00 */
[----:B------:R-:W-:Y:S02]  /*0030*/  PRMT R84, RZ, 0x7610, R84 ;  /* 0x00007610ff547816 */ /* 0x000fe40000000054 */
[----:B------:R-:W-:Y:S01]  /*0040*/  ELECT P3, URZ, PT ;  /* 0x0000000000ff782f */ /* 0x000fe20003860000 */
[----:B---3--:R-:W-:-:S04]  /*0050*/  UISETP.NE.U32.AND UP0, UPT, UR8, URZ, UPT ;  /* 0x000000ff0800728c */ /* 0x008fc8000bf05070 */
[----:B------:R-:W-:Y:S01]  /*0060*/  UISETP.NE.AND.EX UP0, UPT, UR9, URZ, UPT, UP0 ;  /* 0x000000ff0900728c */ /* 0x000fe2000bf05300 */
[----:B--2---:R-:W-:-:S05]  /*0070*/  SHF.R.U32.HI R85, RZ, 0x5, R93 ;  /* 0x00000005ff557819 */ /* 0x004fca000001165d */
[----:B------:R-:W2:Y:S02]  /*0080*/  SHFL.IDX PT, R0, R85, RZ, 0x1f ;  /* 0x00001fff55007589 */ /* 0x000ea400000e0000 */
[----:B--2---:R-:W-:Y:S01]  /*0090*/  R2UR UR17, R0 ;  /* 0x00000000001172ca */ /* 0x004fe200000e0000 */
[----:B-1----:R-:W-:-:S14]  /*00a0*/  BRA.U UP0, `(.L_x_0) ;  /* 0x0000000100307547 */ /* 0x002fdc000b800000 */
[----:B------:R-:W1:Y:S02]  /*00b0*/  LDCU.64 UR4, c[0x0][0x888] ;  /* 0x00011100ff0477ac */ /* 0x000e640008000a00 */
[----:B-1----:R-:W-:-:S04]  /*00c0*/  UISETP.NE.U32.AND UP0, UPT, UR4, URZ, UPT ;  /* 0x000000ff0400728c */ /* 0x002fc8000bf05070 */
[----:B------:R-:W-:-:S09]  /*00d0*/  UISETP.NE.AND.EX UP0, UPT, UR5, URZ, UPT, UP0 ;  /* 0x000000ff0500728c */ /* 0x000fd2000bf05300 */
[----:B------:R-:W-:Y:S05]  /*00e0*/  BRA.U !UP0, `(.L_x_1) ;  /* 0x0000000108147547 */ /* 0x000fea000b800000 */
[----:B------:R-:W1:Y:S01]  /*00f0*/  LDC.64 R2, c[0x0][0x888] ;  /* 0x00022200ff027b82 */ /* 0x000e620000000a00 */
[----:B------:R-:W1:Y:S02]  /*0100*/  LDCU.64 UR4, c[0x0][0x358] ;  /* 0x00006b00ff0477ac */ /* 0x000e640008000a00 */
[----:B-1----:R1:W5:Y:S01]  /*0110*/  LDG.E R41, desc[UR4][R2.64] ;  /* 0x0000000402297981 */ /* 0x002362000c1e1900 */
[----:B------:R-:W-:Y:S01]  /*0120*/  HFMA2 R84, -RZ, RZ, 0, 5.9604644775390625e-08 ;  /* 0x00000001ff547431 */ /* 0x000fe200000001ff */
[----:B------:R-:W-:Y:S05]  /*0130*/  BRA `(.L_x_0) ;  /* 0x00000000000c7947 */ /* 0x000fea0003800000 */
.L_x_1:
[----:B------:R-:W1:Y:S01]  /*0140*/  LDCU UR4, c[0x0][0x880] ;  /* 0x00011000ff0477ac */ /* 0x000e620008000800 */
[----:B------:R-:W-:Y:S01]  /*0150*/  HFMA2 R84, -RZ, RZ, 0, 5.9604644775390625e-08 ;  /* 0x00000001ff547431 */ /* 0x000fe200000001ff */
[----:B-1----:R-:W-:-:S07]  /*0160*/  MOV R41, UR4 ;  /* 0x0000000400297c02 */ /* 0x002fce0008000f00 */
.L_x_0:
[----:B------:R-:W2:Y:S02]  /*0170*/  LDCU.64 UR4, c[0x0][0x8b0] ;  /* 0x00011600ff0477ac */ /* 0x000ea40008000a00 */
[----:B--2---:R-:W-:-:S04]  /*0180*/  UISETP.NE.U32.AND UP0, UPT, UR4, URZ, UPT ;  /* 0x000000ff0400728c */ /* 0x004fc8000bf05070 */
[----:B------:R-:W-:-:S09]  /*0190*/  UISETP.NE.AND.EX UP0, UPT, UR5, URZ, UPT, UP0 ;  /* 0x000000ff0500728c */ /* 0x000fd2000bf05300 */
[----:B------:R-:W-:Y:S05]  /*01a0*/  BRA.U UP0, `(.L_x_2) ;  /* 0x0000000100287547 */ /* 0x000fea000b800000 */
[----:B------:R-:W2:Y:S02]  /*01b0*/  LDCU.64 UR4, c[0x0][0x8a8] ;  /* 0x00011500ff0477ac */ /* 0x000ea40008000a00 */
[----:B--2---:R-:W-:-:S04]  /*01c0*/  UISETP.NE.U32.AND UP0, UPT, UR4, URZ, UPT ;  /* 0x000000ff0400728c */ /* 0x004fc8000bf05070 */
[----:B------:R-:W-:-:S09]  /*01d0*/  UISETP.NE.AND.EX UP0, UPT, UR5, URZ, UPT, UP0 ;  /* 0x000000ff0500728c */ /* 0x000fd2000bf05300 */
[----:B------:R-:W-:Y:S05]  /*01e0*/  BRA.U !UP0, `(.L_x_3) ;  /* 0x0000000108107547 */ /* 0x000fea000b800000 */
[----:B------:R-:W2:Y:S01]  /*01f0*/  LDC.64 R38, c[0x0][0x8a8] ;  /* 0x00022a00ff267b82 */ /* 0x000ea20000000a00 */
[----:B------:R-:W2:Y:S02]  /*0200*/  LDCU.64 UR4, c[0x0][0x358] ;  /* 0x00006b00ff0477ac */ /* 0x000ea40008000a00 */
[----:B--2---:R2:W5:Y:S01]  /*0210*/  LDG.E R38, desc[UR4][R38.64] ;  /* 0x0000000426267981 */ /* 0x004562000c1e1900 */
[----:B------:R-:W-:Y:S05]  /*0220*/  BRA `(.L_x_2) ;  /* 0x0000000000087947 */ /* 0x000fea0003800000 */
.L_x_3:
[----:B------:R-:W2:Y:S02]  /*0230*/  LDCU UR4, c[0x0][0x8a0] ;  /* 0x00011400ff0477ac */ /* 0x000ea40008000800 */
[----:B--2---:R-:W-:Y:S02]  /*0240*/  MOV R38, UR4 ;  /* 0x0000000400267c02 */ /* 0x004fe40008000f00 */
.L_x_2:
[----:B------:R-:W-:Y:S01]  /*0250*/  IMAD.U32 R0, RZ, RZ, UR17 ;  /* 0x00000011ff007e24 */ /* 0x000fe2000f8e00ff */
[----:B------:R-:W-:Y:S04]  /*0260*/  BSSY.RECONVERGENT B0, `(.L_x_4) ;  /* 0x000000c000007945 */ /* 0x000fe80003800200 */
[C---:B------:R-:W-:Y:S02]  /*0270*/  ISETP.NE.OR P1, PT, R0.reuse, 0x1, !P3 ;  /* 0x000000010000780c */ /* 0x040fe40005f25670 */
[----:B------:R-:W-:-:S11]  /*0280*/  ISETP.NE.OR P0, PT, R0, 0x3, !P3 ;  /* 0x000000030000780c */ /* 0x000fd60005f05670 */
[----:B------:R-:W-:Y:S05]  /*0290*/  @P1 BRA `(.L_x_5) ;  /* 0x0000000000201947 */ /* 0x000fea0003800000 */
[----:B------:R-:W3:Y:S02]  /*02a0*/  LDCU.64 UR4, c[0x0][0x348] ;  /* 0x00006900ff0477ac */ /* 0x000ee40008000a00 */
[----:B---3--:R-:W-:Y:S02]  /*02b0*/  UIADD3 UR6, UP1, UPT, UR4, 0x80, URZ ;  /* 0x0000008004067890 */ /* 0x008fe4000ff3e0ff */
[----:B------:R-:W-:Y:S02]  /*02c0*/  UIADD3 UR4, UP0, UPT, UR4, 0x180, URZ ;  /* 0x0000018004047890 */ /* 0x000fe4000ff1e0ff */
[----:B------:R-:W-:Y:S02]  /*02d0*/  UIADD3.X UR7, UPT, UPT, URZ, UR5, URZ, UP1, !UPT ;  /* 0x00000005ff077290 */ /* 0x000fe40008ffe4ff */
[----:B------:R-:W-:-:S07]  /*02e0*/  UIADD3.X UR5, UPT, UPT, URZ, UR5, URZ, UP0, !UPT ;  /* 0x00000005ff057290 */ /* 0x000fce00087fe4ff */
[----:B------:R3:W-:Y:S02]  /*02f0*/  UTMACCTL.PF [UR6] ;  /* 0x00000000060079b9 */ /* 0x0007e40008040000 */
[----:B------:R3:W-:Y:S02]  /*0300*/  UTMACCTL.PF [UR4] ;  /* 0x00000000040079b9 */ /* 0x0007e40008040000 */
[----:B---3--:R-:W-:Y:S01]  /*0310*/  NOP ;  /* 0x0000000000007918 */ /* 0x008fe20000000000 */
.L_x_5:
[----:B------:R-:W-:Y:S05]  /*0320*/  BSYNC.RECONVERGENT B0 ;  /* 0x0000000000007941 */ /* 0x000fea0003800200 */
.L_x_4:
[----:B------:R-:W-:Y:S04]  /*0330*/  BSSY.RECONVERGENT B0, `(.L_x_6) ;  /* 0x000000a000007945 */ /* 0x000fe80003800200 */
        /* <DEDUP_REMOVED lines=9> */
.L_x_7:
[----:B------:R-:W-:Y:S05]  /*03d0*/  BSYNC.RECONVERGENT B0 ;  /* 0x0000000000007941 */ /* 0x000fea0003800200 */
.L_x_6:
[----:B------:R-:W3:Y:S01]  /*03e0*/  LDCU.64 UR4, c[0x0][0x888] ;  /* 0x00011100ff0477ac */ /* 0x000ee20008000a00 */
[----:B------:R-:W-:Y:S02]  /*03f0*/  UISETP.EQ.U32.AND UP1, UPT, UR8, URZ, UPT ;  /* 0x000000ff0800728c */ /* 0x000fe4000bf22070 */
[----:B------:R-:W-:Y:S02]  /*0400*/  UPLOP3.LUT UP3, UPT, UPT, UPT, UPT, 0x80, 0x8 ;  /* 0x000000000008789c */ /* 0x000fe40003f6f070 */
[----:B---3--:R-:W-:-:S04]  /*0410*/  UISETP.NE.U32.AND UP0, UPT, UR4, URZ, UPT ;  /* 0x000000ff0400728c */ /* 0x008fc8000bf05070 */
[----:B------:R-:W-:-:S04]  /*0420*/  UISETP.NE.AND.EX UP0, UPT, UR5, URZ, UPT, UP0 ;  /* 0x000000ff0500728c */ /* 0x000fc8000bf05300 */
[----:B------:R-:W-:-:S04]  /*0430*/  UISETP.EQ.OR.EX UP2, UPT, UR9, URZ, !UP0, UP1 ;  /* 0x000000ff0900728c */ /* 0x000fc8000c742710 */
[----:B------:R-:W-:-:S06]  /*0440*/  UP2UR UR4, UPR, URZ, 0x4 ;  /* 0x00000004ff047883 */ /* 0x000fcc0008000000 */
[----:B------:R-:W-:Y:S01]  /*0450*/  MOV R86, UR4 ;  /* 0x0000000400567c02 */ /* 0x000fe20008000f00 */
[----:B------:R-:W-:Y:S06]  /*0460*/  BRA.U !UP2, `(.L_x_8) ;  /* 0x000000010a207547 */ /* 0x000fec000b800000 */
[----:B------:R-:W-:Y:S01]  /*0470*/  UISETP.NE.U32.AND UP1, UPT, UR8, URZ, UPT ;  /* 0x000000ff0800728c */ /* 0x000fe2000bf25070 */
[----:B-----5:R-:W-:Y:S01]  /*0480*/  FSETP.NEU.AND P0, PT, R41, RZ, PT ;  /* 0x000000ff2900720b */ /* 0x020fe20003f0d000 */
[----:B------:R-:W-:Y:S02]  /*0490*/  USEL UR4, URZ, 0xffffffff, UP0 ;  /* 0xffffffffff047887 */ /* 0x000fe40008000000 */
[----:B------:R-:W-:-:S10]  /*04a0*/  UISETP.NE.AND.EX UP1, UPT, UR9, URZ, UPT, UP1 ;  /* 0x000000ff0900728c */ /* 0x000fd4000bf25310 */
[----:B------:R-:W-:Y:S01]  /*04b0*/  VOTEU.ANY UP0, P0 ;  /* 0x0000000000ff7886 */ /* 0x000fe20000000100 */
[----:B------:R-:W-:-:S04]  /*04c0*/  @!UP1 USEL UR4, URZ, 0xffffffff, UP0 ;  /* 0xffffffffff049887 */ /* 0x000fc80008000000 */
[----:B------:R-:W-:-:S04]  /*04d0*/  ULOP3.LUT UR4, UR4, 0x1, URZ, 0xc0, !UPT ;  /* 0x0000000104047892 */ /* 0x000fc8000f8ec0ff */
[----:B------:R-:W-:-:S11]  /*04e0*/  UISETP.NE.U32.AND UP3, UPT, UR4, 0x1, UPT ;  /* 0x000000010400788c */ /* 0x000fd6000bf65070 */
.L_x_8:
[----:B-1----:R-:W1:Y:S01]  /*04f0*/  SHFL.IDX PT, R2, R85, RZ, 0x1f ;  /* 0x00001fff55027589 */ /* 0x002e6200000e0000 */
[----:B------:R-:W-:-:S04]  /*0500*/  UISETP.NE.AND UP0, UPT, UR17, 0x2, UPT ;  /* 0x000000021100788c */ /* 0x000fc8000bf05270 */
[----:B------:R-:W-:Y:S01]  /*0510*/  USEL UR38, URZ, 0x1, UP0 ;  /* 0x00000001ff267887 */ /* 0x000fe20008000000 */
[----:B-1----:R-:W-:-:S13]  /*0520*/  ISETP.NE.AND P0, PT, R2, RZ, PT ;  /* 0x000000ff0200720c */ /* 0x002fda0003f05270 */
[----:B------:R-:W-:Y:S05]  /*0530*/  @P0 BRA `(.L_x_9) ;  /* 0x0000000000500947 */ /* 0x000fea0003800000 */
[----:B------:R-:W1:Y:S01]  /*0540*/  S2UR UR4, SR_CgaCtaId ;  /* 0x00000000000479c3 */ /* 0x000e620000008800 */
[----:B------:R-:W-:Y:S01]  /*0550*/  UMOV UR5, 0x400 ;  /* 0x0000040000057882 */ /* 0x000fe20000000000 */
[----:B------:R-:W-:Y:S01]  /*0560*/  UMOV UR8, 0x1 ;  /* 0x0000000100087882 */ /* 0x000fe20000000000 */
[----:B------:R-:W-:Y:S01]  /*0570*/  UMOV UR6, 0x3 ;  /* 0x0000000300067882 */ /* 0x000fe20000000000 */
[----:B------:R-:W-:-:S04]  /*0580*/  UIADD3 UR8, UPT, UPT, -UR8, 0x100000, URZ ;  /* 0x0010000008087890 */ /* 0x000fc8000fffe1ff */
[----:B------:R-:W-:Y:S02]  /*0590*/  USHF.L.U32 UR9, UR8, 0xb, URZ ;  /* 0x0000000b08097899 */ /* 0x000fe400080006ff */
[----:B------:R-:W-:Y:S02]  /*05a0*/  USHF.L.U32 UR8, UR8, 0x1, URZ ;  /* 0x0000000108087899 */ /* 0x000fe400080006ff */
[----:B------:R-:W-:-:S04]  /*05b0*/  UIADD3 UR6, UPT, UPT, -UR6, 0x100000, URZ ;  /* 0x0010000006067890 */ /* 0x000fc8000fffe1ff */
[----:B------:R-:W-:Y:S02]  /*05c0*/  USHF.L.U32 UR7, UR6, 0xb, URZ ;  /* 0x0000000b06077899 */ /* 0x000fe400080006ff */
[----:B------:R-:W-:Y:S01]  /*05d0*/  USHF.L.U32 UR6, UR6, 0x1, URZ ;  /* 0x0000000106067899 */ /* 0x000fe200080006ff */
[----:B------:R-:W-:Y:S01]  /*05e0*/  ELECT P0, URZ, PT ;  /* 0x0000000000ff782f */ /* 0x000fe20003800000 */
[----:B-1----:R-:W-:Y:S01]  /*05f0*/  ULEA UR4, UR4, UR5, 0x18 ;  /* 0x0000000504047291 */ /* 0x002fe2000f8ec0ff */
[----:B------:R-:W1:Y:S11]  /*0600*/  FENCE.VIEW.ASYNC.S ;  /* 0x00000000000073c6 */ /* 0x000e760000000000 */
[----:B-1----:R1:W3:Y:S01]  /*0610*/  SYNCS.EXCH.64 URZ, [UR4], UR8 ;  /* 0x0000000804ff75b2 */ /* 0x0022e20008000100 */
[----:B------:R1:W4:Y:S01]  /*0620*/  SYNCS.EXCH.64 URZ, [UR4+0x18], UR6 ;  /* 0x0000180604ff75b2 */ /* 0x0003220008000100 */
[----:B------:R1:W1:Y:S01]  /*0630*/  SYNCS.EXCH.64 URZ, [UR4+0x8], UR8 ;  /* 0x0000080804ff75b2 */ /* 0x0002620008000100 */
[----:B------:R1:W1:Y:S01]  /*0640*/  SYNCS.EXCH.64 URZ, [UR4+0x20], UR6 ;  /* 0x0000200604ff75b2 */ /* 0x0002620008000100 */
[----:B------:R1:W1:Y:S01]  /*0650*/  SYNCS.EXCH.64 URZ, [UR4+0x10], UR8 ;  /* 0x0000100804ff75b2 */ /* 0x0002620008000100 */
[----:B------:R1:W1:Y:S01]  /*0660*/  SYNCS.EXCH.64 URZ, [UR4+0x28], UR6 ;  /* 0x0000280604ff75b2 */ /* 0x0002620008000100 */
[----:B------:R-:W-:Y:S01]  /*0670*/  NOP ;  /* 0x0000000000007918 */ /* 0x000fe20000000000 */
.L_x_9:
[----:B------:R-:W2:Y:S01]  /*0680*/  SHFL.IDX PT, R2, R85, RZ, 0x1f ;  /* 0x00001fff55027589 */ /* 0x000ea200000e0000 */
[----:B------:R-:W-:Y:S01]  /*0690*/  NOP ;  /* 0x0000000000007918 */ /* 0x000fe20000000000 */
[----:B--2---:R-:W-:-:S13]  /*06a0*/  ISETP.NE.AND P0, PT, R2, 0x1, PT ;  /* 0x000000010200780c */ /* 0x004fda0003f05270 */
[----:B------:R-:W-:Y:S05]  /*06b0*/  @P0 BRA `(.L_x_10) ;  /* 0x0000000000480947 */ /* 0x000fea0003800000 */
[----:B-1----:R-:W1:Y:S01]  /*06c0*/  S2UR UR4, SR_CgaCtaId ;  /* 0x00000000000479c3 */ /* 0x002e620000008800 */
        /* <DEDUP_REMOVED lines=12> */
[----:B-1----:R2:W1:Y:S01]  /*0790*/  SYNCS.EXCH.64 URZ, [UR4+0x30], UR8 ;  /* 0x0000300804ff75b2 */ /* 0x0024620008000100 */
[----:B------:R2:W1:Y:S01]  /*07a0*/  SYNCS.EXCH.64 URZ, [UR4+0x40], UR6 ;  /* 0x0000400604ff75b2 */ /* 0x0004620008000100 */
[----:B------:R2:W1:Y:S01]  /*07b0*/  SYNCS.EXCH.64 URZ, [UR4+0x38], UR8 ;  /* 0x0000380804ff75b2 */ /* 0x0004620008000100 */
[----:B------:R2:W1:Y:S02]  /*07c0*/  SYNCS.EXCH.64 URZ, [UR4+0x48], UR6 ;  /* 0x0000480604ff75b2 */ /* 0x0004640008000100 */
[----:B--2---:R-:W-:Y:S01]  /*07d0*/  NOP ;  /* 0x0000000000007918 */ /* 0x004fe20000000000 */
.L_x_10:
[----:B------:R-:W2:Y:S01]  /*07e0*/  SHFL.IDX PT, R2, R85, RZ, 0x1f ;  /* 0x00001fff55027589 */ /* 0x000ea200000e0000 */
[----:B------:R-:W-:Y:S01]  /*07f0*/  NOP ;  /* 0x0000000000007918 */ /* 0x000fe20000000000 */
[----:B--2---:R-:W-:-:S13]  /*0800*/  ISETP.NE.AND P0, PT, R2, 0x3, PT ;  /* 0x000000030200780c */ /* 0x004fda0003f05270 */
[----:B------:R-:W-:Y:S05]  /*0810*/  @P0 BRA `(.L_x_11) ;  /* 0x0000000000300947 */ /* 0x000fea0003800000 */
[----:B-1----:R-:W1:Y:S01]  /*0820*/  S2UR UR6, SR_CgaCtaId ;  /* 0x00000000000679c3 */ /* 0x002e620000008800 */
[----:B------:R-:W-:Y:S01]  /*0830*/  UMOV UR4, 0x400 ;  /* 0x0000040000047882 */ /* 0x000fe20000000000 */
[----:B------:R-:W-:Y:S01]  /*0840*/  UMOV UR5, 0x20 ;  /* 0x0000002000057882 */ /* 0x000fe20000000000 */
[----:B------:R-:W-:Y:S01]  /*0850*/  ELECT P0, URZ, PT ;  /* 0x0000000000ff782f */ /* 0x000fe20003800000 */
[----:B-1----:R-:W-:Y:S02]  /*0860*/  ULEA UR6, UR6, UR4, 0x18 ;  /* 0x0000000406067291 */ /* 0x002fe4000f8ec0ff */
[----:B------:R-:W-:-:S04]  /*0870*/  UIADD3 UR4, UPT, UPT, -UR5, 0x100000, URZ ;  /* 0x0010000005047890 */ /* 0x000fc8000fffe1ff */
[----:B------:R-:W-:Y:S02]  /*0880*/  USHF.L.U32 UR5, UR4, 0xb, URZ ;  /* 0x0000000b04057899 */ /* 0x000fe400080006ff */
[----:B------:R-:W-:Y:S01]  /*0890*/  USHF.L.U32 UR4, UR4, 0x1, URZ ;  /* 0x0000000104047899 */ /* 0x000fe200080006ff */
[----:B------:R-:W1:Y:S11]  /*08a0*/  FENCE.VIEW.ASYNC.S ;  /* 0x00000000000073c6 */ /* 0x000e760000000000 */
[----:B-1----:R2:W1:Y:S01]  /*08b0*/  SYNCS.EXCH.64 URZ, [UR6+0x50], UR4 ;  /* 0x0000500406ff75b2 */ /* 0x0024620008000100 */
[----:B------:R2:W1:Y:S02]  /*08c0*/  SYNCS.EXCH.64 URZ, [UR6+0x58], UR4 ;  /* 0x0000580406ff75b2 */ /* 0x0004640008000100 */
[----:B--2---:R-:W-:Y:S01]  /*08d0*/  NOP ;  /* 0x0000000000007918 */ /* 0x004fe20000000000 */
.L_x_11:
[----:B------:R-:W2:Y:S01]  /*08e0*/  SHFL.IDX PT, R2, R85, RZ, 0x1f ;  /* 0x00001fff55027589 */ /* 0x000ea200000e0000 */
[----:B------:R-:W-:Y:S01]  /*08f0*/  NOP ;  /* 0x0000000000007918 */ /* 0x000fe20000000000 */
[----:B--2---:R-:W-:-:S13]  /*0900*/  ISETP.NE.AND P0, PT, R2, 0x4, PT ;  /* 0x000000040200780c */ /* 0x004fda0003f05270 */
[----:B------:R-:W-:Y:S05]  /*0910*/  @P0 BRA `(.L_x_12) ;  /* 0x00000000004c0947 */ /* 0x000fea0003800000 */
[----:B-1----:R-:W1:Y:S01]  /*0920*/  S2UR UR6, SR_CgaCtaId ;  /* 0x00000000000679c3 */ /* 0x002e620000008800 */
[----:B------:R-:W-:Y:S01]  /*0930*/  UMOV UR4, 0x3a0 ;  /* 0x000003a000047882 */ /* 0x000fe20000000000 */
[----:B------:R-:W-:Y:S01]  /*0940*/  UMOV UR5, 0x400 ;  /* 0x0000040000057882 */ /* 0x000fe20000000000 */
[----:B------:R-:W-:Y:S01]  /*0950*/  USEL UR4, UR4, 0x320, UP3 ;  /* 0x0000032004047887 */ /* 0x000fe20009800000 */
[----:B------:R-:W-:Y:S01]  /*0960*/  UMOV UR8, 0x1 ;  /* 0x0000000100087882 */ /* 0x000fe20000000000 */
[----:B------:R-:W-:Y:S01]  /*0970*/  ELECT P0, URZ, PT ;  /* 0x0000000000ff782f */ /* 0x000fe20003800000 */
[----:B------:R-:W-:-:S04]  /*0980*/  UIADD3 UR8, UPT, UPT, -UR8, 0x100000, URZ ;  /* 0x0010000008087890 */ /* 0x000fc8000fffe1ff */
[----:B------:R-:W-:Y:S02]  /*0990*/  USHF.L.U32 UR9, UR8, 0xb, URZ ;  /* 0x0000000b08097899 */ /* 0x000fe400080006ff */
[----:B------:R-:W-:Y:S02]  /*09a0*/  USHF.L.U32 UR8, UR8, 0x1, URZ ;  /* 0x0000000108087899 */ /* 0x000fe400080006ff */
[----:B-1----:R-:W-:Y:S02]  /*09b0*/  ULEA UR6, UR6, UR5, 0x18 ;  /* 0x0000000506067291 */ /* 0x002fe4000f8ec0ff */
[----:B------:R-:W-:-:S04]  /*09c0*/  UIADD3 UR4, UPT, UPT, -UR4, 0x100000, URZ ;  /* 0x0010000004047890 */ /* 0x000fc8000fffe1ff */
[----:B------:R-:W-:Y:S02]  /*09d0*/  USHF.L.U32 UR5, UR4, 0xb, URZ ;  /* 0x0000000b04057899 */ /* 0x000fe400080006ff */
[----:B------:R-:W-:Y:S01]  /*09e0*/  USHF.L.U32 UR4, UR4, 0x1, URZ ;  /* 0x0000000104047899 */ /* 0x000fe200080006ff */
[----:B------:R-:W1:Y:S03]  /*09f0*/  FENCE.VIEW.ASYNC.S ;  /* 0x00000000000073c6 */ /* 0x000e660000000000 */
[----:B-1----:R2:W1:Y:S08]  /*0a00*/  SYNCS.EXCH.64 URZ, [UR6+0x60], UR8 ;  /* 0x0000600806ff75b2 */ /* 0x0024700008000100 */
[----:B------:R2:W1:Y:S01]  /*0a10*/  SYNCS.EXCH.64 URZ, [UR6+0x70], UR4 ;  /* 0x0000700406ff75b2 */ /* 0x0004620008000100 */
[----:B------:R2:W1:Y:S01]  /*0a20*/  SYNCS.EXCH.64 URZ, [UR6+0x68], UR8 ;  /* 0x0000680806ff75b2 */ /* 0x0004620008000100 */
[----:B------:R2:W1:Y:S02]  /*0a30*/  SYNCS.EXCH.64 URZ, [UR6+0x78], UR4 ;  /* 0x0000780406ff75b2 */ /* 0x0004640008000100 */
[----:B--2---:R-:W-:Y:S01]  /*0a40*/  NOP ;  /* 0x0000000000007918 */ /* 0x004fe20000000000 */
.L_x_12:
        /* <DEDUP_REMOVED lines=20> */
[----:B------:R2:W1:Y:S01]  /*0b90*/  SYNCS.EXCH.64 URZ, [UR4+0xa8], UR6 ;  /* 0x0000a80604ff75b2 */ /* 0x0004620008000100 */
[----:B------:R2:W1:Y:S01]  /*0ba0*/  SYNCS.EXCH.64 URZ, [UR4+0x90], UR8 ;  /* 0x0000900804ff75b2 */ /* 0x0004620008000100 */
[----:B------:R2:W1:Y:S01]  /*0bb0*/  SYNCS.EXCH.64 URZ, [UR4+0xb0], UR6 ;  /* 0x0000b00604ff75b2 */ /* 0x0004620008000100 */
[----:B------:R2:W1:Y:S01]  /*0bc0*/  SYNCS.EXCH.64 URZ, [UR4+0x98], UR8 ;  /* 0x0000980804ff75b2 */ /* 0x0004620008000100 */
[----:B------:R2:W1:Y:S02]  /*0bd0*/  SYNCS.EXCH.64 URZ, [UR4+0xb8], UR6 ;  /* 0x0000b80604ff75b2 */ /* 0x0004640008000100 */
[----:B--2---:R-:W-:Y:S01]  /*0be0*/  NOP ;  /* 0x0000000000007918 */ /* 0x004fe20000000000 */
.L_x_13:
[----:B------:R-:W2:Y:S01]  /*0bf0*/  SHFL.IDX PT, R2, R85, RZ, 0x1f ;  /* 0x00001fff55027589 */ /* 0x000ea200000e0000 */
[----:B------:R-:W-:Y:S01]  /*0c00*/  NOP ;  /* 0x0000000000007918 */ /* 0x000fe20000000000 */
[----:B--2---:R-:W-:-:S13]  /*0c10*/  ISETP.NE.AND P0, PT, R2, 0x3, PT ;  /* 0x000000030200780c */ /* 0x004fda0003f05270 */
[----:B------:R-:W-:Y:S05]  /*0c20*/  @P0 BRA `(.L_x_14) ;  /* 0x0000000000380947 */ /* 0x000fea0003800000 */
[----:B------:R-:W2:Y:S01]  /*0c30*/  S2UR UR5, SR_CgaCtaId ;  /* 0x00000000000579c3 */ /* 0x000ea20000008800 */
[----:B-1----:R-:W-:Y:S01]  /*0c40*/  UMOV UR4, 0x400 ;  /* 0x0000040000047882 */ /* 0x002fe20000000000 */
[----:B------:R-:W-:Y:S01]  /*0c50*/  UMOV UR6, 0x20 ;  /* 0x0000002000067882 */ /* 0x000fe20000000000 */
[----:B------:R-:W-:Y:S01]  /*0c60*/  ELECT P0, URZ, PT ;  /* 0x0000000000ff782f */ /* 0x000fe20003800000 */
[----:B------:R-:W-:-:S04]  /*0c70*/  UIADD3 UR6, UPT, UPT, -UR6, 0x100000, URZ ;  /* 0x0010000006067890 */ /* 0x000fc8000fffe1ff */
[----:B------:R-:W-:Y:S02]  /*0c80*/  USHF.L.U32 UR7, UR6, 0xb, URZ ;  /* 0x0000000b06077899 */ /* 0x000fe400080006ff */
[----:B------:R-:W-:Y:S02]  /*0c90*/  USHF.L.U32 UR6, UR6, 0x1, URZ ;  /* 0x0000000106067899 */ /* 0x000fe400080006ff */
[----:B--2---:R-:W-:Y:S01]  /*0ca0*/  ULEA UR4, UR5, UR4, 0x18 ;  /* 0x0000000405047291 */ /* 0x004fe2000f8ec0ff */
[----:B------:R-:W1:Y:S11]  /*0cb0*/  FENCE.VIEW.ASYNC.S ;  /* 0x00000000000073c6 */ /* 0x000e760000000000 */
[----:B-1----:R2:W1:Y:S01]  /*0cc0*/  SYNCS.EXCH.64 URZ, [UR4+0xc0], UR6 ;  /* 0x0000c00604ff75b2 */ /* 0x0024620008000100 */
[----:B------:R2:W1:Y:S01]  /*0cd0*/  SYNCS.EXCH.64 URZ, [UR4+0xd0], UR6 ;  /* 0x0000d00604ff75b2 */ /* 0x0004620008000100 */
[----:B------:R2:W1:Y:S01]  /*0ce0*/  SYNCS.EXCH.64 URZ, [UR4+0xc8], UR6 ;  /* 0x0000c80604ff75b2 */ /* 0x0004620008000100 */
[----:B------:R2:W1:Y:S02]  /*0cf0*/  SYNCS.EXCH.64 URZ, [UR4+0xd8], UR6 ;  /* 0x0000d80604ff75b2 */ /* 0x0004640008000100 */
[----:B--2---:R-:W-:Y:S01]  /*0d00*/  NOP ;  /* 0x0000000000007918 */ /* 0x004fe20000000000 */
.L_x_14:
[----:B-1----:R-:W1:Y:S01]  /*0d10*/  LDCU UR4, c[0x0][0x36c] ;  /* 0x00006d80ff0477ac */ /* 0x002e620008000800 */
[----:B------:R-:W-:Y:S01]  /*0d20*/  ISETP.NE.OR P3, PT, R0, 0x2, !P3 ;  /* 0x000000020000780c */ /* 0x000fe20005f65670 */
[----:B------:R-:W-:Y:S01]  /*0d30*/  NOP ;  /* 0x0000000000007918 */ /* 0x000fe20000000000 */
[----:B------:R-:W-:Y:S01]  /*0d40*/  LOP3.LUT R0, R93, 0x1f, RZ, 0xc0, !PT ;  /* 0x0000001f5d007812 */ /* 0x000fe200078ec0ff */
[----:B------:R-:W-:Y:S02]  /*0d50*/  UISETP.NE.AND UP4, UPT, UR17, URZ, UPT ;  /* 0x000000ff1100728c */ /* 0x000fe4000bf85270 */
[----:B-1----:R-:W-:-:S09]  /*0d60*/  UISETP.EQ.U32.AND UP5, UPT, UR4, 0x1, UPT ;  /* 0x000000010400788c */ /* 0x002fd2000bfa2070 */
[----:B------:R-:W-:Y:S05]  /*0d70*/  BRA.U !UP5, `(.L_x_15) ;  /* 0x000000010d087547 */ /* 0x000fea000b800000 */
[----:B---34-:R-:W-:Y:S01]  /*0d80*/  UCGABAR_ARV ;  /* 0x00000000000079c7 */ /* 0x018fe20008000000 */
[----:B------:R-:W-:Y:S05]  /*0d90*/  BRA `(.L_x_16) ;  /* 0x0000000000047947 */ /* 0x000fea0003800000 */
.L_x_15:
[----:B---34-:R-:W-:Y:S01]  /*0da0*/  NOP ;  /* 0x0000000000007918 */ /* 0x018fe20000000000 */
.L_x_16:
[----:B------:R-:W1:Y:S01]  /*0db0*/  S2UR UR16, SR_CTAID.X ;  /* 0x00000000001079c3 */ /* 0x000e620000002500 */
[----:B------:R-:W-:-:S05]  /*0dc0*/  CS2R.32 R3, SR_CgaSize ;  /* 0x0000000000037805 */ /* 0x000fca0000008a00 */
[----:B------:R-:W-:-:S05]  /*0dd0*/  IMAD R3, R3, -0xa0, RZ ;  /* 0xffffff6003037824 */ /* 0x000fca00078e02ff */
[----:B------:R-:W-:-:S14]  /*0de0*/  R2UR UR5, R3 ;  /* 0x00000000030572ca */ /* 0x000fdc00000e0000 */
[----:B------:R-:W2:Y:S01]  /*0df0*/  LDCU UR5, c[0x0][UR5+0x2b0] ;  /* 0x00005600050577ac */ /* 0x000ea20008000800 */
[----:B------:R-:W-:-:S05]  /*0e00*/  CS2R.32 R3, SR_CgaSize ;  /* 0x0000000000037805 */ /* 0x000fca0000008a00 */
[----:B------:R-:W-:-:S05]  /*0e10*/  IMAD R3, R3, -0xa0, RZ ;  /* 0xffffff6003037824 */ /* 0x000fca00078e02ff */
[----:B------:R-:W-:-:S14]  /*0e20*/  R2UR UR4, R3 ;  /* 0x00000000030472ca */ /* 0x000fdc00000e0000 */
[----:B------:R-:W3:Y:S01]  /*0e30*/  LDCU UR4, c[0x0][UR4+0x2b4] ;  /* 0x00005680040477ac */ /* 0x000ee20008000800 */
[----:B------:R-:W4:Y:S01]  /*0e40*/  S2UR UR20, SR_CTAID.Y ;  /* 0x00000000001479c3 */ /* 0x000f220000002600 */
[----:B------:R-:W-:-:S05]  /*0e50*/  CS2R.32 R3, SR_CgaSize ;  /* 0x0000000000037805 */ /* 0x000fca0000008a00 */
[----:B------:R-:W-:-:S05]  /*0e60*/  IMAD R3, R3, -0xa0, RZ ;  /* 0xffffff6003037824 */ /* 0x000fca00078e02ff */
[----:B------:R-:W-:-:S14]  /*0e70*/  R2UR UR59, R3 ;  /* 0x00000000033b72ca */ /* 0x000fdc00000e0000 */
[----:B------:R-:W3:Y:S01]  /*0e80*/  LDCU UR59, c[0x0][UR59+0x2a0] ;  /* 0x000054003b3b77ac */ /* 0x000ee20008000800 */
[----:B------:R-:W-:-:S05]  /*0e90*/  CS2R.32 R3, SR_CgaSize ;  /* 0x0000000000037805 */ /* 0x000fca0000008a00 */
[----:B------:R-:W-:-:S05]  /*0ea0*/  IMAD R3, R3, -0xa0, RZ ;  /* 0xffffff6003037824 */ /* 0x000fca00078e02ff */
[----:B------:R-:W-:-:S14]  /*0eb0*/  R2UR UR62, R3 ;  /* 0x00000000033e72ca */ /* 0x000fdc00000e0000 */
[----:B------:R-:W3:Y:S01]  /*0ec0*/  LDCU UR62, c[0x0][UR62+0x2a4] ;  /* 0x000054803e3e77ac */ /* 0x000ee20008000800 */
[----:B------:R-:W3:Y:S01]  /*0ed0*/  S2UR UR7, SR_CgaCtaId ;  /* 0x00000000000779c3 */ /* 0x000ee20000008800 */
[----:B------:R-:W3:Y:S01]  /*0ee0*/  LDCU UR21, c[0x0][0xb24] ;  /* 0x00016480ff1577ac */ /* 0x000ee20008000800 */
[----:B------:R-:W3:Y:S01]  /*0ef0*/  LDCU UR42, c[0x0][0xb24] ;  /* 0x00016480ff2a77ac */ /* 0x000ee20008000800 */
[----:B-1----:R-:W-:Y:S01]  /*0f00*/  I2FP.F32.U32 R3, UR16 ;  /* 0x0000001000037c45 */ /* 0x002fe20008201000 */
[----:B------:R-:W1:Y:S04]  /*0f10*/  LDCU UR29, c[0x0][0xb30] ;  /* 0x00016600ff1d77ac */ /* 0x000e680008000800 */
[----:B--2---:R-:W-:Y:S01]  /*0f20*/  FMUL R3, R3, UR5 ;  /* 0x0000000503037c20 */ /* 0x004fe20008400000 */
[----:B------:R-:W-:Y:S01]  /*0f30*/  UMOV UR34, 0x5 ;  /* 0x0000000500227882 */ /* 0x000fe20000000000 */
[----:B----4-:R-:W-:-:S04]  /*0f40*/  I2FP.F32.U32 R2, UR20 ;  /* 0x0000001400027c45 */ /* 0x010fc80008201000 */
[----:B------:R-:W2:Y:S01]  /*0f50*/  F2I.U32.TRUNC.NTZ R3, R3 ;  /* 0x0000000300037305 */ /* 0x000ea2000020f000 */
[----:B---3--:R-:W-:Y:S01]  /*0f60*/  FMUL R2, R2, UR4 ;  /* 0x0000000402027c20 */ /* 0x008fe20008400000 */
[----:B------:R-:W-:Y:S02]  /*0f70*/  ULOP3.LUT UR5, UR7, 0x2, URZ, 0xc0, !UPT ;  /* 0x0000000207057892 */ /* 0x000fe4000f8ec0ff */
[----:B------:R-:W-:-:S04]  /*0f80*/  ULOP3.LUT UR49, UR7, 0x1, URZ, 0xc0, !UPT ;  /* 0x0000000107317892 */ /* 0x000fc8000f8ec0ff */
[----:B------:R-:W3:Y:S01]  /*0f90*/  F2I.U32.TRUNC.NTZ R2, R2 ;  /* 0x0000000200027305 */ /* 0x000ee2000020f000 */
[----:B------:R-:W-:Y:S02]  /*0fa0*/  UISETP.GT.U32.AND UP0, UPT, UR5, 0xffff, UPT ;  /* 0x0000ffff0500788c */ /* 0x000fe4000bf04070 */
[----:B------:R-:W-:Y:S02]  /*0fb0*/  UISETP.GT.U32.AND UP1, UPT, UR49, 0xffff, UPT ;  /* 0x0000ffff3100788c */ /* 0x000fe4000bf24070 */
[----:B------:R-:W-:Y:S01]  /*0fc0*/  USEL UR26, UR5, 0xffff, !UP0 ;  /* 0x0000ffff051a7887 */ /* 0x000fe2000c000000 */
[----:B--2---:R-:W-:Y:S01]  /*0fd0*/  R2UR UR4, R3 ;  /* 0x00000000030472ca */ /* 0x004fe200000e0000 */
[----:B------:R-:W-:Y:S02]  /*0fe0*/  USHF.R.U32.HI UR32, URZ, 0x1, UR7 ;  /* 0x00000001ff207899 */ /* 0x000fe40008011607 */
[----:B------:R-:W-:Y:S02]  /*0ff0*/  USHF.L.U32 UR31, UR7, 0xb, URZ ;  /* 0x0000000b071f7899 */ /* 0x000fe400080006ff */
[----:B------:R-:W-:-:S02]  /*1000*/  USHF.L.U32 UR30, UR7, 0xd, URZ ;  /* 0x0000000d071e7899 */ /* 0x000fc400080006ff */
[----:B------:R-:W-:Y:S01]  /*1010*/  USEL UR27, UR49, 0xffff, !UP1 ;  /* 0x0000ffff311b7887 */ /* 0x000fe2000c800000 */
[----:B---3--:R-:W-:Y:S02]  /*1020*/  R2UR UR6, R2 ;  /* 0x00000000020672ca */ /* 0x008fe400000e0000 */
[----:B------:R-:W-:-:S03]  /*1030*/  PRMT R2, RZ, 0x7610, R2 ;  /* 0x00007610ff027816 */ /* 0x000fc60000000002 */
[----:B------:R-:W-:-:S04]  /*1040*/  UIADD3 UR5, UPT, UPT, -UR4, URZ, URZ ;  /* 0x000000ff04057290 */ /* 0x000fc8000fffe1ff */
[----:B------:R-:W-:-:S04]  /*1050*/  UIMAD UR59, UR59, UR5, UR16 ;  /* 0x000000053b3b72a4 */ /* 0x000fc8000f8e0210 */
[----:B------:R-:W-:-:S04]  /*1060*/  UIADD3 UR4, UPT, UPT, -UR6, URZ, URZ ;  /* 0x000000ff06047290 */ /* 0x000fc8000fffe1ff */
[----:B------:R-:W-:Y:S01]  /*1070*/  UIMAD UR62, UR62, UR4, UR20 ;  /* 0x000000043e3e72a4 */ /* 0x000fe2000f8e0214 */
[----:B-1----:R-:W-:Y:S11]  /*1080*/  BRA.U UP4, `(.L_x_17) ;  /* 0x00000001043c7547 */ /* 0x002ff6000b800000 */
[----:B------:R-:W-:Y:S02]  /*1090*/  UISETP.NE.AND UP0, UPT, UR62, URZ, UPT ;  /* 0x000000ff3e00728c */ /* 0x000fe4000bf05270 */
[----:B------:R-:W-:Y:S02]  /*10a0*/  UISETP.NE.AND UP1, UPT, UR62, 0x1, UPT ;  /* 0x000000013e00788c */ /* 0x000fe4000bf25270 */
[----:B------:R-:W-:Y:S02]  /*10b0*/  UISETP.NE.AND UP2, UPT, UR59, URZ, UP0 ;  /* 0x000000ff3b00728c */ /* 0x000fe40008745270 */
[----:B------:R-:W-:Y:S02]  /*10c0*/  USEL UR4, URZ, 0x2, UP0 ;  /* 0x00000002ff047887 */ /* 0x000fe40008000000 */
[----:B------:R-:W-:Y:S02]  /*10d0*/  USEL UR8, URZ, 0x1, UP2 ;  /* 0x00000001ff087887 */ /* 0x000fe40009000000 */
[----:B------:R-:W-:-:S02]  /*10e0*/  UISETP.NE.AND UP2, UPT, UR59, URZ, UPT ;  /* 0x000000ff3b00728c */ /* 0x000fc4000bf45270 */
[----:B------:R-:W-:Y:S02]  /*10f0*/  USEL UR5, URZ, 0x4, UP1 ;  /* 0x00000004ff057887 */ /* 0x000fe40008800000 */
[----:B------:R-:W-:Y:S02]  /*1100*/  UISETP.NE.AND UP0, UPT, UR59, 0x1, UPT ;  /* 0x000000013b00788c */ /* 0x000fe4000bf05270 */
[----:B------:R-:W-:Y:S02]  /*1110*/  USEL UR6, URZ, 0x8, UP1 ;  /* 0x00000008ff067887 */ /* 0x000fe40008800000 */
[----:B------:R-:W-:Y:S02]  /*1120*/  USEL UR7, UR5, 0x4, UP2 ;  /* 0x0000000405077887 */ /* 0x000fe40009000000 */
[----:B------:R-:W-:Y:S02]  /*1130*/  USEL UR4, UR4, 0x2, UP0 ;  /* 0x0000000204047887 */ /* 0x000fe40008000000 */
[----:B------:R-:W-:-:S02]  /*1140*/  USEL UR5, UR6, 0x8, UP0 ;  /* 0x0000000806057887 */ /* 0x000fc40008000000 */
[----:B------:R-:W-:-:S04]  /*1150*/  UIADD3 UR4, UPT, UPT, UR4, UR7, UR8 ;  /* 0x0000000704047290 */ /* 0x000fc8000fffe008 */
[----:B------:R-:W-:-:S06]  /*1160*/  UIADD3 UR4, UPT, UPT, UR4, UR5, URZ ;  /* 0x0000000504047290 */ /* 0x000fcc000fffe0ff */
[----:B------:R-:W-:-:S07]  /*1170*/  MOV R2, UR4 ;  /* 0x0000000400027c02 */ /* 0x000fce0008000f00 */
.L_x_17:
[----:B------:R-:W1:Y:S01]  /*1180*/  S2UR UR36, SR_CTAID.Z ;  /* 0x00000000002479c3 */ /* 0x000e620000002700 */
[----:B------:R-:W-:Y:S01]  /*1190*/  UISETP.GE.AND UP0, UPT, UR21, 0x1, UPT ;  /* 0x000000011500788c */ /* 0x000fe2000bf06270 */
[----:B------:R-:W-:-:S08]  /*11a0*/  UMOV UR33, 0x3 ;  /* 0x0000000300217882 */ /* 0x000fd00000000000 */
[----:B------:R-:W-:Y:S05]  /*11b0*/  BRA.U !UP0, `(.L_x_18) ;  /* 0x0000000108d47547 */ /* 0x000fea000b800000 */
[----:B------:R-:W2:Y:S01]  /*11c0*/  LDCU.128 UR12, c[0x0][0xb10] ;  /* 0x00016200ff0c77ac */ /* 0x000ea20008000c00 */
[----:B------:R-:W3:Y:S01]  /*11d0*/  LDCU UR6, c[0x0][0x370] ;  /* 0x00006e00ff0677ac */ /* 0x000ee20008000800 */
[----:B------:R-:W4:Y:S01]  /*11e0*/  LDCU UR5, c[0x0][0x374] ;  /* 0x00006e80ff0577ac */ /* 0x000f220008000800 */
[----:B------:R-:W1:Y:S01]  /*11f0*/  LDCU UR28, c[0x0][0xb0c] ;  /* 0x00016180ff1c77ac */ /* 0x000e620008000800 */
[----:B------:R-:W1:Y:S01]  /*1200*/  LDCU UR4, c[0x0][0xb20] ;  /* 0x00016400ff0477ac */ /* 0x000e620008000800 */
[----:B------:R-:W1:Y:S01]  /*1210*/  LDCU.64 UR8, c[0x0][0xb28] ;  /* 0x00016500ff0877ac */ /* 0x000e620008000a00 */
[----:B--2---:R-:W-:Y:S02]  /*1220*/  UISETP.NE.AND UP0, UPT, UR14, 0x1, UPT ;  /* 0x000000010e00788c */ /* 0x004fe4000bf05270 */
[----:B----4-:R-:W-:Y:S02]  /*1230*/  UIMAD.WIDE.U32 UR10, UR5, UR15, URZ ;  /* 0x0000000f050a72a5 */ /* 0x010fe4000f8e00ff */
[----:B---3--:R-:W-:-:S02]  /*1240*/  UIMAD.WIDE.U32 UR22, UR6, UR12, URZ ;  /* 0x0000000c061672a5 */ /* 0x008fc4000f8e00ff */
[----:B-1----:R-:W-:Y:S02]  /*1250*/  UISETP.NE.AND UP1, UPT, UR28, 0x1, UPT ;  /* 0x000000011c00788c */ /* 0x002fe4000bf25270 */
[----:B------:R-:W-:Y:S01]  /*1260*/  UISETP.NE.AND UP2, UPT, UR21, 0x1, UPT ;  /* 0x000000011500788c */ /* 0x000fe2000bf45270 */
[----:B------:R-:W-:Y:S02]  /*1270*/  UMOV UR10, UR11 ;  /* 0x0000000b000a7c82 */ /* 0x000fe40008000000 */
[----:B------:R-:W-:Y:S01]  /*1280*/  UMOV UR22, UR23 ;  /* 0x0000001700167c82 */ /* 0x000fe20008000000 */
[----:B------:R-:W-:Y:S02]  /*1290*/  @UP0 USHF.R.U32.HI UR5, URZ, UR4, UR10 ;  /* 0x00000004ff050299 */ /* 0x000fe4000801160a */
[----:B------:R-:W-:Y:S02]  /*12a0*/  UIMAD.WIDE.U32 UR24, UR20, UR15, URZ ;  /* 0x0000000f141872a5 */ /* 0x000fe4000f8e00ff */
[----:B------:R-:W-:-:S02]  /*12b0*/  UIMAD.WIDE.U32 UR10, UR5, UR8, URZ ;  /* 0x00000008050a72a5 */ /* 0x000fc4000f8e00ff */
[----:B------:R-:W-:Y:S02]  /*12c0*/  @UP1 USHF.R.U32.HI UR6, URZ, UR13, UR22 ;  /* 0x0000000dff061299 */ /* 0x000fe40008011616 */
[----:B------:R-:W-:Y:S02]  /*12d0*/  UIMAD.WIDE.U32 UR18, UR16, UR12, URZ ;  /* 0x0000000c101272a5 */ /* 0x000fe4000f8e00ff */
[----:B------:R-:W-:Y:S01]  /*12e0*/  UIMAD.WIDE.U32 UR22, UR6, UR8, URZ ;  /* 0x00000008061672a5 */ /* 0x000fe2000f8e00ff */
[----:B------:R-:W-:Y:S01]  /*12f0*/  UMOV UR24, UR25 ;  /* 0x0000001900187c82 */ /* 0x000fe20008000000 */
[----:B------:R-:W-:Y:S01]  /*1300*/  UMOV UR10, UR11 ;  /* 0x0000000b000a7c82 */ /* 0x000fe20008000000 */
[----:B------:R-:W-:Y:S02]  /*1310*/  USHF.R.U32.HI UR24, URZ, UR4, UR24 ;  /* 0x00000004ff187299 */ /* 0x000fe40008011618 */
[----:B------:R-:W-:Y:S02]  /*1320*/  @UP2 USHF.R.U32.HI UR5, URZ, UR9, UR10 ;  /* 0x00000009ff052299 */ /* 0x000fe4000801160a */
[----:B------:R-:W-:Y:S01]  /*1330*/  UMOV UR7, UR23 ;  /* 0x0000001700077c82 */ /* 0x000fe20008000000 */
[----:B------:R-:W-:Y:S01]  /*1340*/  UMOV UR18, UR19 ;  /* 0x0000001300127c82 */ /* 0x000fe20008000000 */
[----:B------:R-:W-:-:S02]  /*1350*/  @UP2 USHF.R.U32.HI UR6, URZ, UR9, UR7 ;  /* 0x00000009ff062299 */ /* 0x000fc40008011607 */
[----:B------:R-:W-:Y:S02]  /*1360*/  USHF.R.U32.HI UR18, URZ, UR13, UR18 ;  /* 0x0000000dff127299 */ /* 0x000fe40008011612 */
[----:B------:R-:W-:Y:S02]  /*1370*/  USEL UR4, UR20, UR24, !UP0 ;  /* 0x0000001814047287 */ /* 0x000fe4000c000000 */
[----:B------:R-:W-:Y:S02]  /*1380*/  UIMAD UR7, UR5, UR21, URZ ;  /* 0x00000015050772a4 */ /* 0x000fe4000f8e02ff */
[----:B------:R-:W-:Y:S02]  /*1390*/  USEL UR5, UR16, UR18, !UP1 ;  /* 0x0000001210057287 */ /* 0x000fe4000c800000 */
[----:B------:R-:W-:Y:S02]  /*13a0*/  UIMAD UR12, UR6, UR21, URZ ;  /* 0x00000015060c72a4 */ /* 0x000fe4000f8e02ff */
[----:B------:R-:W-:-:S02]  /*13b0*/  UISETP.GE.AND UP0, UPT, UR4, UR7, UPT ;  /* 0x000000070400728c */ /* 0x000fc4000bf06270 */
[----:B------:R-:W-:Y:S02]  /*13c0*/  UIMAD.WIDE.U32 UR10, UR4, UR8, URZ ;  /* 0x00000008040a72a5 */ /* 0x000fe4000f8e00ff */
[----:B------:R-:W-:Y:S02]  /*13d0*/  UISETP.GE.OR UP0, UPT, UR5, UR12, UP0 ;  /* 0x0000000c0500728c */ /* 0x000fe40008706670 */
[----:B------:R-:W-:Y:S02]  /*13e0*/  UIMAD.WIDE.U32 UR12, UR5, UR8, URZ ;  /* 0x00000008050c72a5 */ /* 0x000fe4000f8e00ff */
[----:B------:R-:W-:Y:S01]  /*13f0*/  UIADD3 UR10, UPT, UPT, -UR4, URZ, URZ ;  /* 0x000000ff040a7290 */ /* 0x000fe2000fffe1ff */
[----:B------:R-:W-:Y:S01]  /*1400*/  UMOV UR8, UR11 ;  /* 0x0000000b00087c82 */ /* 0x000fe20008000000 */
[----:B------:R-:W-:Y:S02]  /*1410*/  UIADD3 UR11, UPT, UPT, -UR5, URZ, URZ ;  /* 0x000000ff050b7290 */ /* 0x000fe4000fffe1ff */
[----:B------:R-:W-:-:S03]  /*1420*/  USHF.R.U32.HI UR8, URZ, UR9, UR8 ;  /* 0x00000009ff087299 */ /* 0x000fc60008011608 */
[----:B------:R-:W-:Y:S01]  /*1430*/  @!UP0 UMOV UR7, UR13 ;  /* 0x0000000d00078c82 */ /* 0x000fe20008000000 */
[----:B------:R-:W-:Y:S02]  /*1440*/  UIMAD UR20, UR14, UR10, UR20 ;  /* 0x0000000a0e1472a4 */ /* 0x000fe4000f8e0214 */
[----:B------:R-:W-:Y:S02]  /*1450*/  USEL UR8, UR4, UR8, !UP2 ;  /* 0x0000000804087287 */ /* 0x000fe4000d000000 */
[----:B------:R-:W-:Y:S02]  /*1460*/  @!UP0 USHF.R.U32.HI UR7, URZ, UR9, UR7 ;  /* 0x00000009ff078299 */ /* 0x000fe40008011607 */
[----:B------:R-:W-:Y:S02]  /*1470*/  UIADD3 UR9, UPT, UPT, -UR8, URZ, URZ ;  /* 0x000000ff08097290 */ /* 0x000fe4000fffe1ff */
[----:B------:R-:W-:Y:S02]  /*1480*/  @!UP0 USEL UR7, UR5, UR7, !UP2 ;  /* 0x0000000705078287 */ /* 0x000fe4000d000000 */
[----:B------:R-:W-:-:S02]  /*1490*/  UIMAD UR9, UR21, UR9, UR4 ;  /* 0x00000009150972a4 */ /* 0x000fc4000f8e0204 */
[----:B------:R-:W-:Y:S02]  /*14a0*/  @!UP0 UIADD3 UR8, UPT, UPT, UR8, -UR7, URZ ;  /* 0x8000000708088290 */ /* 0x000fe4000fffe0ff */
[----:B------:R-:W-:Y:S02]  /*14b0*/  @!UP0 UIMAD UR6, UR9, UR6, UR7 ;  /* 0x00000006090682a4 */ /* 0x000fe4000f8e0207 */
[----:B------:R-:W-:Y:S02]  /*14c0*/  @!UP0 UIMAD UR4, UR8, UR21, UR5 ;  /* 0x00000015080482a4 */ /* 0x000fe4000f8e0205 */
[----:B------:R-:W-:Y:S02]  /*14d0*/  UIMAD UR16, UR28, UR11, UR16 ;  /* 0x0000000b1c1072a4 */ /* 0x000fe4000f8e0210 */
[----:B------:R-:W-:Y:S01]  /*14e0*/  UIMAD UR20, UR4, UR14, UR20 ;  /* 0x0000000e041472a4 */ /* 0x000fe2000f8e0214 */
[----:B------:R-:W-:Y:S02]  /*14f0*/  @!UP0 UMOV UR5, UR6 ;  /* 0x0000000600058c82 */ /* 0x000fe40008000000 */
[----:B------:R-:W-:-:S12]  /*1500*/  UIMAD UR16, UR5, UR28, UR16 ;  /* 0x0000001c051072a4 */ /* 0x000fd8000f8e0210 */
.L_x_18:
[----:B------:R-:W-:Y:S02]  /*1510*/  UISETP.NE.AND UP1, UPT, UR29, 0x1, UPT ;  /* 0x000000011d00788c */ /* 0x000fe4000bf25270 */
[----:B------:R-:W-:Y:S02]  /*1520*/  ULOP3.LUT UR27, UR27, 0xffff, URZ, 0xc0, !UPT ;  /* 0x0000ffff1b1b7892 */ /* 0x000fe4000f8ec0ff */
[----:B------:R-:W-:Y:S02]  /*1530*/  ULOP3.LUT UR26, UR26, 0xffff, URZ, 0xc0, !UPT ;  /* 0x0000ffff1a1a7892 */ /* 0x000fe4000f8ec0ff */
[----:B------:R-:W-:Y:S02]  /*1540*/  UISETP.NE.AND UP0, UPT, UR17, 0x2, UPT ;  /* 0x000000021100788c */ /* 0x000fe4000bf05270 */
[----:B------:R-:W-:Y:S02]  /*1550*/  ULOP3.LUT UR31, UR31, 0x1000, URZ, 0xc0, !UPT ;  /* 0x000010001f1f7892 */ /* 0x000fe4000f8ec0ff */
[----:B------:R-:W-:-:S02]  /*1560*/  ULOP3.LUT UR30, UR30, 0x2000, URZ, 0xc0, !UPT ;  /* 0x000020001e1e7892 */ /* 0x000fc4000f8ec0ff */
[----:B------:R-:W-:Y:S02]  /*1570*/  USHF.L.U32 UR27, UR34, UR27, URZ ;  /* 0x0000001b221b7299 */ /* 0x000fe400080006ff */
[----:B------:R-:W-:Y:S01]  /*1580*/  USHF.L.U32 UR26, UR33, UR26, URZ ;  /* 0x0000001a211a7299 */ /* 0x000fe200080006ff */
[----:B------:R-:W-:Y:S11]  /*1590*/  BRA.U UP1, `(.L_x_19) ;  /* 0x0000000101447547 */ /* 0x000ff6000b800000 */
[----:B------:R-:W2:Y:S01]  /*15a0*/  LDCU.128 UR8, c[0x0][0xb10] ;  /* 0x00016200ff0877ac */ /* 0x000ea20008000c00 */
[----:B------:R-:W3:Y:S01]  /*15b0*/  LDCU UR12, c[0x0][0xb0c] ;  /* 0x00016180ff0c77ac */ /* 0x000ee20008000800 */
[----:B------:R-:W4:Y:S01]  /*15c0*/  LDCU UR13, c[0x0][0xb20] ;  /* 0x00016400ff0d77ac */ /* 0x000f220008000800 */
[----:B--2---:R-:W-:Y:S02]  /*15d0*/  UIMAD.WIDE.U32 UR6, UR16, UR8, URZ ;  /* 0x00000008100672a5 */ /* 0x004fe4000f8e00ff */
[----:B------:R-:W-:Y:S02]  /*15e0*/  UIMAD.WIDE.U32 UR4, UR20, UR11, URZ ;  /* 0x0000000b140472a5 */ /* 0x000fe4000f8e00ff */
[----:B---3--:R-:W-:Y:S02]  /*15f0*/  UISETP.NE.AND UP2, UPT, UR12, 0x1, UPT ;  /* 0x000000010c00788c */ /* 0x008fe4000bf45270 */
[----:B------:R-:W-:Y:S01]  /*1600*/  UISETP.NE.AND UP1, UPT, UR10, 0x1, UPT ;  /* 0x000000010a00788c */ /* 0x000fe2000bf25270 */
[----:B------:R-:W-:-:S02]  /*1610*/  UMOV UR6, UR7 ;  /* 0x0000000700067c82 */ /* 0x000fc40008000000 */
[----:B------:R-:W-:Y:S01]  /*1620*/  UMOV UR4, UR5 ;  /* 0x0000000500047c82 */ /* 0x000fe20008000000 */
[----:B------:R-:W-:Y:S02]  /*1630*/  USHF.R.U32.HI UR6, URZ, UR9, UR6 ;  /* 0x00000009ff067299 */ /* 0x000fe40008011606 */
[----:B----4-:R-:W-:Y:S02]  /*1640*/  USHF.R.U32.HI UR4, URZ, UR13, UR4 ;  /* 0x0000000dff047299 */ /* 0x010fe40008011604 */
[----:B------:R-:W-:Y:S02]  /*1650*/  USEL UR5, UR16, UR6, !UP2 ;  /* 0x0000000610057287 */ /* 0x000fe4000d000000 */
[----:B------:R-:W-:-:S04]  /*1660*/  USEL UR4, UR20, UR4, !UP1 ;  /* 0x0000000414047287 */ /* 0x000fc8000c800000 */
[----:B------:R-:W-:Y:S02]  /*1670*/  UIADD3 UR6, UPT, UPT, UR5, -UR4, URZ ;  /* 0x8000000405067290 */ /* 0x000fe4000fffe0ff */
[----:B------:R-:W-:Y:S02]  /*1680*/  UIADD3 UR4, UPT, UPT, -UR5, UR4, URZ ;  /* 0x0000000405047290 */ /* 0x000fe4000fffe1ff */
[----:B------:R-:W-:Y:S02]  /*1690*/  UIMAD UR20, UR6, UR10, UR20 ;  /* 0x0000000a061472a4 */ /* 0x000fe4000f8e0214 */
[----:B------:R-:W-:-:S12]  /*16a0*/  UIMAD UR16, UR4, UR12, UR16 ;  /* 0x0000000c041072a4 */ /* 0x000fd8000f8e0210 */
.L_x_19:
[----:B------:R-:W-:Y:S05]  /*16b0*/  BRA.U !UP5, `(.L_x_20) ;  /* 0x000000010d0c7547 */ /* 0x000fea000b800000 */
[----:B------:R-:W-:Y:S01]  /*16c0*/  UCGABAR_WAIT ;  /* 0x0000000000007dc7 */ /* 0x000fe20008000000 */
[----:B------:R-:W-:Y:S01]  /*16d0*/  CCTL.IVALL ;  /* 0x00000000ff00798f */ /* 0x000fe20002000000 */
[----:B------:R-:W-:Y:S05]  /*16e0*/  BRA `(.L_x_21) ;  /* 0x0000000000047947 */ /* 0x000fea0003800000 */
.L_x_20:
[----:B------:R-:W-:Y:S06]  /*16f0*/  BAR.SYNC.DEFER_BLOCKING 0x0 ;  /* 0x0000000000007b1d */ /* 0x000fec0000010000 */
.L_x_21:
[----:B------:R-:W-:Y:S05]  /*1700*/  BRA.U UP0, `(.L_x_22) ;  /* 0x0000001100a07547 */ /* 0x000fea000b800000 */
[----:B------:R-:W2:Y:S01]  /*1710*/  LDCU UR7, c[0x0][0x38c] ;  /* 0x00007180ff0777ac */ /* 0x000ea20008000800 */
[----:B------:R-:W3:Y:S01]  /*1720*/  S2UR UR8, SR_CgaCtaId ;  /* 0x00000000000879c3 */ /* 0x000ee20000008800 */
[----:B------:R-:W-:Y:S01]  /*1730*/  PLOP3.LUT P1, PT, PT, PT, UP3, 0x80, 0x8 ;  /* 0x000000000008781c */ /* 0x000fe20003f2f038 */
[----:B------:R-:W-:Y:S01]  /*1740*/  IMAD.MOV.U32 R12, RZ, RZ, 0x1 ;  /* 0x00000001ff0c7424 */ /* 0x000fe200078e00ff */
[----:B------:R-:W-:Y:S01]  /*1750*/  UMOV UR21, 0x400 ;  /* 0x0000040000157882 */ /* 0x000fe20000000000 */
[----:B------:R-:W-:Y:S01]  /*1760*/  UISETP.NE.AND UP1, UPT, UR17, URZ, UPT ;  /* 0x000000ff1100728c */ /* 0x000fe2000bf25270 */
[----:B------:R-:W-:Y:S01]  /*1770*/  ISETP.EQ.OR P2, PT, R0, RZ, P3 ;  /* 0x000000ff0000720c */ /* 0x000fe20001f42670 */
[----:B------:R-:W-:Y:S01]  /*1780*/  USHF.L.U32 UR5, UR32, 0x5, URZ ;  /* 0x0000000520057899 */ /* 0x000fe200080006ff */
[----:B------:R-:W-:Y:S02]  /*1790*/  PLOP3.LUT P1, PT, P1, PT, PT, 0x8, 0x80 ;  /* 0x000000000080781c */ /* 0x000fe40000f2e170 */
[----:B------:R-:W-:Y:S01]  /*17a0*/  CS2R R10, SRZ ;  /* 0x00000000000a7805 */ /* 0x000fe2000001ff00 */
[----:B------:R-:W-:Y:S01]  /*17b0*/  IMAD.MOV.U32 R9, RZ, RZ, RZ ;  /* 0x000000ffff097224 */ /* 0x000fe200078e00ff */
[----:B------:R-:W4:Y:S01]  /*17c0*/  LDCU UR43, c[0x0][0x370] ;  /* 0x00006e00ff2b77ac */ /* 0x000f220008000800 */
[----:B------:R-:W-:Y:S01]  /*17d0*/  IMAD.MOV.U32 R8, RZ, RZ, 0x1 ;  /* 0x00000001ff087424 */ /* 0x000fe200078e00ff */
[----:B------:R-:W-:Y:S01]  /*17e0*/  USEL UR25, UR38, 0x2, UP1 ;  /* 0x0000000226197887 */ /* 0x000fe20008800000 */
[----:B------:R-:W1:Y:S01]  /*17f0*/  LDCU.64 UR28, c[0x0][0x348] ;  /* 0x00006900ff1c77ac */ /* 0x000e620008000a00 */
[----:B--2---:R-:W-:-:S02]  /*1800*/  UIADD3 UR6, UPT, UPT, UR7, 0x7f, URZ ;  /* 0x0000007f07067890 */ /* 0x004fc4000fffe0ff */
[----:B------:R-:W-:Y:S02]  /*1810*/  UIADD3 UR48, UPT, UPT, UR7, 0xfe, URZ ;  /* 0x000000fe07307890 */ /* 0x000fe4000fffe0ff */
[----:B------:R-:W-:Y:S02]  /*1820*/  USHF.R.S32.HI UR4, URZ, 0x1f, UR6 ;  /* 0x0000001fff047899 */ /* 0x000fe40008011406 */
[----:B---3--:R-:W-:Y:S02]  /*1830*/  ULEA UR21, UR8, UR21, 0x18 ;  /* 0x0000001508157291 */ /* 0x008fe4000f8ec0ff */
[----:B------:R-:W-:Y:S02]  /*1840*/  ULEA.HI UR4, UR4, UR6, URZ, 0x7 ;  /* 0x0000000604047291 */ /* 0x000fe4000f8f38ff */
[----:B------:R-:W-:Y:S02]  /*1850*/  UIADD3 UR6, UPT, UPT, UR7, -0x1, URZ ;  /* 0xffffffff07067890 */ /* 0x000fe4000fffe0ff */
[----:B------:R-:W-:-:S02]  /*1860*/  USHF.R.S32.HI UR45, URZ, 0x7, UR4 ;  /* 0x00000007ff2d7899 */ /* 0x000fc40008011404 */
[----:B------:R-:W-:Y:S02]  /*1870*/  UISETP.GE.U32.AND UP2, UPT, UR6, -0xff, UPT ;  /* 0xffffff010600788c */ /* 0x000fe4000bf46070 */
[----:B------:R-:W-:Y:S01]  /*1880*/  UISETP.LT.U32.AND UP0, UPT, UR45, 0x3, UPT ;  /* 0x000000032d00788c */ /* 0x000fe2000bf01070 */
[----:B------:R-:W2:Y:S03]  /*1890*/  LDCU UR41, c[0x0][0x374] ;  /* 0x00006e80ff2977ac */ /* 0x000ea60008000800 */
[----:B------:R-:W-:Y:S02]  /*18a0*/  USEL UR44, UR45, 0x3, UP0 ;  /* 0x000000032d2c7887 */ /* 0x000fe40008000000 */
[----:B------:R-:W-:Y:S02]  /*18b0*/  ULOP3.LUT UR46, UR5, 0x20, URZ, 0xe2, !UPT ;  /* 0x00000020052e7892 */ /* 0x000fe4000f8ee2ff */
[----:B------:R-:W-:-:S02]  /*18c0*/  UIADD3 UR24, UPT, UPT, UR44, -0x1, URZ ;  /* 0xffffffff2c187890 */ /* 0x000fc4000fffe0ff */
[----:B------:R-:W-:Y:S02]  /*18d0*/  @UP2 UIADD3 UR24, UPT, UPT, UR44, URZ, URZ ;  /* 0x000000ff2c182290 */ /* 0x000fe4000fffe0ff */
[----:B------:R-:W-:Y:S02]  /*18e0*/  UIADD3 UR38, UPT, UPT, UR21, 0x4400, UR31 ;  /* 0x0000440015267890 */ /* 0x000fe4000fffe01f */
[----:B------:R-:W-:Y:S02]  /*18f0*/  UIADD3 UR37, UPT, UPT, UR21, 0xa400, UR30 ;  /* 0x0000a40015257890 */ /* 0x000fe4000fffe01e */
[----:B------:R-:W-:Y:S02]  /*1900*/  UIADD3 UR47, UPT, UPT, UR45, -UR44, URZ ;  /* 0x8000002c2d2f7290 */ /* 0x000fe4000fffe0ff */
[----:B------:R-:W-:Y:S01]  /*1910*/  UIADD3 UR24, UPT, UPT, UR24, 0x1, URZ ;  /* 0x0000000118187890 */ /* 0x000fe2000fffe0ff */
[----:B-12-4-:R-:W-:-:S11]  /*1920*/  UMOV UR7, URZ ;  /* 0x000000ff00077c82 */ /* 0x016fd60008000000 */
.L_x_42:
[----:B-1----:R-:W1:Y:S02]  /*1930*/  S2UR UR4, SR_CgaCtaId ;  /* 0x00000000000479c3 */ /* 0x002e640000008800 */
[----:B-1----:R-:W-:-:S09]  /*1940*/  UISETP.NE.AND UP0, UPT, UR4, URZ, UPT ;  /* 0x000000ff0400728c */ /* 0x002fd2000bf05270 */
[----:B------:R-:W-:Y:S05]  /*1950*/  BRA.U UP0, `(.L_x_23) ;  /* 0x0000000100287547 */ /* 0x000fea000b800000 */
[----:B------:R-:W-:Y:S02]  /*1960*/  LEA R0, R9, UR21, 0x3 ;  /* 0x0000001509007c11 */ /* 0x000fe4000f8e18ff */
[----:B------:R-:W-:-:S04]  /*1970*/  SHF.L.U32 R3, R8, 0x1f, RZ ;  /* 0x0000001f08037819 */ /* 0x000fc800000006ff */
[----:B------:R-:W1:Y:S02]  /*1980*/  SYNCS.PHASECHK.TRANS64.TRYWAIT P0, [R0+URZ+0xd0], R3 ;  /* 0x0000d003000075a7 */ /* 0x000e6400080011ff */
[----:B-1----:R-:W-:Y:S05]  /*1990*/  @!P0 BRA `(.L_x_24) ;  /* 0x0000005c00d48947 */ /* 0x002fea0003800000 */
.L_x_111:
[----:B------:R2:W-:Y:S01]  /*19a0*/  SYNCS.ARRIVE.TRANS64.A1T0 RZ, [R0+URZ+0xc0], RZ ;  /* 0x0000c0ff00ff79a7 */ /* 0x0005e200081000ff */
[----:B------:R-:W-:-:S05]  /*19b0*/  VIADD R9, R9, 0x1 ;  /* 0x0000000109097836 */ /* 0x000fca0000000000 */
[----:B------:R-:W-:-:S04]  /*19c0*/  ISETP.NE.AND P0, PT, R9, 0x2, PT ;  /* 0x000000020900780c */ /* 0x000fc80003f05270 */
[----:B-1----:R-:W-:Y:S02]  /*19d0*/  SEL R3, RZ, 0x1, P0 ;  /* 0x00000001ff037807 */ /* 0x002fe40000000000 */
[----:B------:R-:W-:Y:S02]  /*19e0*/  SEL R9, R9, RZ, P0 ;  /* 0x000000ff09097207 */ /* 0x000fe40000000000 */
[----:B------:R-:W-:-:S07]  /*19f0*/  LOP3.LUT R8, R8, R3, RZ, 0x3c, !PT ;  /* 0x0000000308087212 */ /* 0x000fce00078e3cff */
.L_x_23:
[----:B------:R-:W-:Y:S01]  /*1a00*/  ULEA UR4, UR7, UR21, 0x3 ;  /* 0x0000001507047291 */ /* 0x000fe2000f8e18ff */
[----:B--2---:R-:W-:Y:S01]  /*1a10*/  SHF.L.U32 R0, R12, 0x1f, RZ ;  /* 0x0000001f0c007819 */ /* 0x004fe200000006ff */
[----:B------:R-:W-:Y:S02]  /*1a20*/  UISETP.GE.U32.AND UP0, UPT, UR48, 0xff, UPT ;  /* 0x000000ff3000788c */ /* 0x000fe4000bf06070 */
[----:B------:R-:W-:Y:S02]  /*1a30*/  ULEA UR11, UR20, UR49, 0x1 ;  /* 0x00000031140b7291 */ /* 0x000fe4000f8e08ff */
[----:B------:R-:W-:Y:S02]  /*1a40*/  ULEA UR35, UR16, UR46, 0x6 ;  /* 0x0000002e10237291 */ /* 0x000fe4000f8e30ff */
[----:B------:R-:W-:Y:S01]  /*1a50*/  USHF.L.U32 UR11, UR11, 0x6, URZ ;  /* 0x000000060b0b7899 */ /* 0x000fe200080006ff */
[----:B------:R1:W2:Y:S01]  /*1a60*/  SYNCS.PHASECHK.TRANS64.TRYWAIT P0, [UR4+0x18], R0 ;  /* 0x00001800ff0075a7 */ /* 0x0002a20008001104 */
[----:B------:R-:W-:Y:S01]  /*1a70*/  UMOV UR6, URZ ;  /* 0x000000ff00067c82 */ /* 0x000fe20008000000 */
[----:B------:R-:W-:Y:S09]  /*1a80*/  BRA.U !UP0, `(.L_x_25) ;  /* 0x0000000108c07547 */ /* 0x000ff2000b800000 */
[----:B------:R-:W-:Y:S01]  /*1a90*/  UMOV UR13, URZ ;  /* 0x000000ff000d7c82 */ /* 0x000fe20008000000 */
[----:B------:R-:W-:-:S05]  /*1aa0*/  UMOV UR4, UR7 ;  /* 0x0000000700047c82 */ /* 0x000fca0008000000 */
.L_x_31:
[----:B------:R-:W-:Y:S01]  /*1ab0*/  ULEA UR33, UR4, UR21, 0x3 ;  /* 0x0000001504217291 */ /* 0x000fe2000f8e18ff */
[----:B--2---:R-:W-:Y:S01]  /*1ac0*/  @!P3 MOV R2, 0x6000 ;  /* 0x000060000002b802 */ /* 0x004fe20000000f00 */
[----:B--2-4-:R-:W-:Y:S10]  /*1ad0*/  @P0 BRA `(.L_x_26) ;  /* 0x00000000000c0947 */ /* 0x014ff40003800000 */
[----:B------:R-:W-:-:S04]  /*1ae0*/  SHF.L.U32 R3, R12, 0x1f, RZ ;  /* 0x0000001f0c037819 */ /* 0x000fc800000006ff */
[----:B------:R-:W2:Y:S02]  /*1af0*/  SYNCS.PHASECHK.TRANS64.TRYWAIT P0, [UR33+0x18], R3 ;  /* 0x00001803ff0075a7 */ /* 0x000ea40008001121 */
[----:B--2---:R-:W-:Y:S05]  /*1b00*/  @!P0 BRA `(.L_x_27) ;  /* 0x0000005c008c8947 */ /* 0x004fea0003800000 */
.L_x_26:
[----:B------:R2:W-:Y:S01]  /*1b10*/  @!P3 SYNCS.ARRIVE.TRANS64 RZ, [UR33], R2 ;  /* 0x00000002ffffb9a7 */ /* 0x0005e20008000021 */
[----:B------:R-:W-:-:S04]  /*1b20*/  ULOP3.LUT UR5, UR25, 0x2, URZ, 0xfc, !UPT ;  /* 0x0000000219057892 */ /* 0x000fc8000f8efcff */
[----:B------:R-:W-:-:S09]  /*1b30*/  UISETP.NE.AND UP0, UPT, UR5, 0x2, UPT ;  /* 0x000000020500788c */ /* 0x000fd2000bf05270 */
[----:B------:R-:W-:Y:S05]  /*1b40*/  BRA.U UP0, `(.L_x_28) ;  /* 0x0000000100047547 */ /* 0x000fea000b800000 */
[----:B------:R-:W-:Y:S05]  /*1b50*/  BPT.TRAP 0x1 ;  /* 0x000000040000795c */ /* 0x000fea0000300000 */
.L_x_28:
[----:B------:R-:W-:Y:S04]  /*1b60*/  BSSY.RECONVERGENT B0, `(.L_x_29) ;  /* 0x0000003000007945 */ /* 0x000fe80003800200 */
[----:B------:R-:W-:Y:S05]  /*1b70*/  @P2 BRA `(.L_x_30) ;  /* 0x0000000000042947 */ /* 0x000fea0003800000 */
[----:B------:R-:W-:Y:S05]  /*1b80*/  BPT.TRAP 0x1 ;  /* 0x000000040000795c */ /* 0x000fea0000300000 */
.L_x_30:
[----:B------:R-:W-:Y:S05]  /*1b90*/  BSYNC.RECONVERGENT B0 ;  /* 0x0000000000007941 */ /* 0x000fea0003800200 */
.L_x_29:
[----:B------:R-:W-:Y:S02]  /*1ba0*/  UIADD3 UR5, UPT, UPT, UR4, 0x1, URZ ;  /* 0x0000000104057890 */ /* 0x000fe4000fffe0ff */
[----:B------:R-:W-:Y:S02]  /*1bb0*/  ULEA UR32, UR4, UR31, 0xd ;  /* 0x0000001f04207291 */ /* 0x000fe4000f8e68ff */
[----:B------:R-:W-:Y:S02]  /*1bc0*/  UISETP.NE.AND UP0, UPT, UR5, 0x3, UPT ;  /* 0x000000030500788c */ /* 0x000fe4000bf05270 */
[----:B------:R-:W-:Y:S02]  /*1bd0*/  ULEA UR8, UR4, UR30, 0xe ;  /* 0x0000001e04087291 */ /* 0x000fe4000f8e70ff */
[----:B------:R-:W-:Y:S02]  /*1be0*/  USEL UR6, URZ, 0x1, UP0 ;  /* 0x00000001ff067887 */ /* 0x000fe40008000000 */
[----:B------:R-:W-:-:S02]  /*1bf0*/  USEL UR7, UR5, URZ, UP0 ;  /* 0x000000ff05077287 */ /* 0x000fc40008000000 */
[----:B------:R-:W-:Y:S02]  /*1c00*/  UIADD3 UR4, UP0, UPT, UR28, 0x180, URZ ;  /* 0x000001801c047890 */ /* 0x000fe4000ff1e0ff */
[----:B------:R-:W-:Y:S01]  /*1c10*/  ULEA UR5, UR7, UR21, 0x3 ;  /* 0x0000001507057291 */ /* 0x000fe2000f8e18ff */
[----:B------:R-:W-:Y:S01]  /*1c20*/  LOP3.LUT R12, R12, UR6, RZ, 0x3c, !PT ;  /* 0x000000060c0c7c12 */ /* 0x000fe2000f8e3cff */
[----:B------:R-:W-:Y:S02]  /*1c30*/  USHF.L.U32 UR34, UR13, 0x7, URZ ;  /* 0x000000070d227899 */ /* 0x000fe400080006ff */
[----:B------:R-:W-:Y:S01]  /*1c40*/  UIADD3 UR13, UPT, UPT, UR13, 0x1, URZ ;  /* 0x000000010d0d7890 */ /* 0x000fe2000fffe0ff */
[----:B-1----:R-:W-:Y:S01]  /*1c50*/  SHF.L.U32 R0, R12, 0x1f, RZ ;  /* 0x0000001f0c007819 */ /* 0x002fe200000006ff */
[----:B------:R-:W-:Y:S02]  /*1c60*/  UIADD3 UR14, UP1, UPT, UR28, 0x80, URZ ;  /* 0x000000801c0e7890 */ /* 0x000fe4000ff3e0ff */
[----:B------:R-:W-:Y:S01]  /*1c70*/  UIADD3 UR32, UPT, UPT, UR21, 0x4400, UR32 ;  /* 0x0000440015207890 */ /* 0x000fe2000fffe020 */
[----:B------:R3:W4:Y:S01]  /*1c80*/  SYNCS.PHASECHK.TRANS64.TRYWAIT P0, [UR5+0x18], R0 ;  /* 0x00001800ff0075a7 */ /* 0x0007220008001105 */
[----:B------:R-:W-:-:S02]  /*1c90*/  UIADD3.X UR5, UPT, UPT, URZ, UR29, URZ, UP0, !UPT ;  /* 0x0000001dff057290 */ /* 0x000fc400087fe4ff */
[----:B------:R-:W-:Y:S02]  /*1ca0*/  UISETP.NE.AND UP0, UPT, UR13, UR24, UPT ;  /* 0x000000180d00728c */ /* 0x000fe4000bf05270 */
[----:B------:R-:W-:Y:S02]  /*1cb0*/  UIADD3.X UR15, UPT, UPT, URZ, UR29, URZ, UP1, !UPT ;  /* 0x0000001dff0f7290 */ /* 0x000fe40008ffe4ff */
[----:B------:R-:W-:Y:S02]  /*1cc0*/  UPRMT UR16, URZ, 0x5410, UR27 ;  /* 0x00005410ff107896 */ /* 0x000fe4000800001b */
[----:B------:R-:W-:Y:S02]  /*1cd0*/  UIADD3 UR8, UPT, UPT, UR21, 0xa400, UR8 ;  /* 0x0000a40015087890 */ /* 0x000fe4000fffe008 */
[----:B------:R-:W-:Y:S01]  /*1ce0*/  UPRMT UR6, URZ, 0x5410, UR26 ;  /* 0x00005410ff067896 */ /* 0x000fe2000800001a */
[----:B------:R-:W-:Y:S01]  /*1cf0*/  UMOV UR18, 0x0 ;  /* 0x0000000000127882 */ /* 0x000fe20000000000 */
[----:B------:R-:W-:Y:S01]  /*1d00*/  UMOV UR19, 0x10000000 ;  /* 0x1000000000137882 */ /* 0x000fe20000000000 */
[----:B------:R-:W-:Y:S01]  /*1d10*/  UMOV UR12, UR36 ;  /* 0x00000024000c7c82 */ /* 0x000fe20008000000 */
[----:B------:R-:W-:Y:S01]  /*1d20*/  UMOV UR9, UR33 ;  /* 0x0000002100097c82 */ /* 0x000fe20008000000 */
[----:B------:R-:W-:Y:S01]  /*1d30*/  UMOV UR10, UR34 ;  /* 0x00000022000a7c82 */ /* 0x000fe20008000000 */
[----:B------:R-:W-:Y:S03]  /*1d40*/  UTMALDG.3D.MULTICAST [UR32], [UR14], UR16, desc[UR18] ;  /* 0x000012200e0073b4 */ /* 0x000fe60008011810 */
[----:B------:R1:W-:Y:S02]  /*1d50*/  UTMALDG.3D.MULTICAST [UR8], [UR4], UR6, desc[UR18] ;  /* 0x00001208040073b4 */ /* 0x0003e40008011806 */
[----:B-1----:R-:W-:Y:S01]  /*1d60*/  UMOV UR6, UR24 ;  /* 0x0000001800067c82 */ /* 0x002fe20008000000 */
[----:B------:R-:W-:Y:S01]  /*1d70*/  UMOV UR4, UR7 ;  /* 0x0000000700047c82 */ /* 0x000fe20008000000 */
[----:B---3--:R-:W-:Y:S05]  /*1d80*/  BRA.U UP0, `(.L_x_31) ;  /* 0xfffffffd00487547 */ /* 0x008fea000b83ffff */
.L_x_25:
[----:B------:R-:W-:Y:S01]  /*1d90*/  ULEA UR4, UR7, UR21, 0x3 ;  /* 0x0000001507047291 */ /* 0x000fe2000f8e18ff */
[----:B-1----:R-:W-:Y:S01]  /*1da0*/  SHF.L.U32 R0, R12, 0x1f, RZ ;  /* 0x0000001f0c007819 */ /* 0x002fe200000006ff */
[----:B------:R-:W-:Y:S01]  /*1db0*/  @!P1 SYNCS.ARRIVE.TRANS64.A1T0 RZ, [UR21+0x58], RZ ;  /* 0x000058ffffff99a7 */ /* 0x000fe20008100015 */
[----:B------:R-:W-:-:S06]  /*1dc0*/  UISETP.GT.AND UP0, UPT, UR45, UR44, UPT ;  /* 0x0000002c2d00728c */ /* 0x000fcc000bf04270 */
[----:B--2-4-:R1:W2:Y:S03]  /*1dd0*/  SYNCS.PHASECHK.TRANS64.TRYWAIT P0, [UR4+0x18], R0 ;  /* 0x00001800ff0075a7 */ /* 0x0142a60008001104 */
[----:B------:R-:W-:Y:S05]  /*1de0*/  BRA.U !UP0, `(.L_x_32) ;  /* 0x0000000108bc7547 */ /* 0x000fea000b800000 */
[----:B------:R-:W-:Y:S01]  /*1df0*/  UIADD3 UR13, UPT, UPT, UR47, UR6, URZ ;  /* 0x000000062f0d7290 */ /* 0x000fe2000fffe0ff */
[----:B------:R-:W-:-:S11]  /*1e00*/  UMOV UR4, UR7 ;  /* 0x0000000700047c82 */ /* 0x000fd60008000000 */
.L_x_38:
[----:B------:R-:W-:Y:S01]  /*1e10*/  ULEA UR17, UR4, UR21, 0x3 ;  /* 0x0000001504117291 */ /* 0x000fe2000f8e18ff */
[----:B--2---:R-:W-:Y:S01]  /*1e20*/  @!P3 MOV R2, 0x6000 ;  /* 0x000060000002b802 */ /* 0x004fe20000000f00 */
[----:B--2-4-:R-:W-:Y:S10]  /*1e30*/  @P0 BRA `(.L_x_33) ;  /* 0x00000000000c0947 */ /* 0x014ff40003800000 */
[----:B------:R-:W-:-:S04]  /*1e40*/  SHF.L.U32 R3, R12, 0x1f, RZ ;  /* 0x0000001f0c037819 */ /* 0x000fc800000006ff */
[----:B------:R-:W2:Y:S02]  /*1e50*/  SYNCS.PHASECHK.TRANS64.TRYWAIT P0, [UR17+0x18], R3 ;  /* 0x00001803ff0075a7 */ /* 0x000ea40008001111 */
[----:B--2---:R-:W-:Y:S05]  /*1e60*/  @!P0 BRA `(.L_x_34) ;  /* 0x0000005800cc8947 */ /* 0x004fea0003800000 */
.L_x_33:
[----:B------:R2:W-:Y:S01]  /*1e70*/  @!P3 SYNCS.ARRIVE.TRANS64 RZ, [UR17], R2 ;  /* 0x00000002ffffb9a7 */ /* 0x0005e20008000011 */
[----:B------:R-:W-:-:S04]  /*1e80*/  ULOP3.LUT UR5, UR25, 0x2, URZ, 0xfc, !UPT ;  /* 0x0000000219057892 */ /* 0x000fc8000f8efcff */
[----:B------:R-:W-:-:S09]  /*1e90*/  UISETP.NE.AND UP0, UPT, UR5, 0x2, UPT ;  /* 0x000000020500788c */ /* 0x000fd2000bf05270 */
[----:B------:R-:W-:Y:S05]  /*1ea0*/  BRA.U UP0, `(.L_x_35) ;  /* 0x0000000100047547 */ /* 0x000fea000b800000 */
[----:B------:R-:W-:Y:S05]  /*1eb0*/  BPT.TRAP 0x1 ;  /* 0x000000040000795c */ /* 0x000fea0000300000 */
.L_x_35:
[----:B------:R-:W-:Y:S04]  /*1ec0*/  BSSY.RECONVERGENT B0, `(.L_x_36) ;  /* 0x0000003000007945 */ /* 0x000fe80003800200 */
[----:B------:R-:W-:Y:S05]  /*1ed0*/  @P2 BRA `(.L_x_37) ;  /* 0x0000000000042947 */ /* 0x000fea0003800000 */
[----:B------:R-:W-:Y:S05]  /*1ee0*/  BPT.TRAP 0x1 ;  /* 0x000000040000795c */ /* 0x000fea0000300000 */
.L_x_37:
[----:B------:R-:W-:Y:S05]  /*1ef0*/  BSYNC.RECONVERGENT B0 ;  /* 0x0000000000007941 */ /* 0x000fea0003800200 */
.L_x_36:
[----:B------:R-:W-:Y:S02]  /*1f00*/  UIADD3 UR5, UPT, UPT, UR4, 0x1, URZ ;  /* 0x0000000104057890 */ /* 0x000fe4000fffe0ff */
[----:B------:R-:W-:Y:S02]  /*1f10*/  UIADD3 UR14, UP1, UPT, UR28, 0x80, URZ ;  /* 0x000000801c0e7890 */ /* 0x000fe4000ff3e0ff */
[----:B------:R-:W-:Y:S02]  /*1f20*/  UISETP.NE.AND UP0, UPT, UR5, 0x3, UPT ;  /* 0x000000030500788c */ /* 0x000fe4000bf05270 */
[----:B------:R-:W-:Y:S02]  /*1f30*/  ULEA UR16, UR4, UR38, 0xd ;  /* 0x0000002604107291 */ /* 0x000fe4000f8e68ff */
[----:B------:R-:W-:Y:S02]  /*1f40*/  USEL UR8, URZ, 0x1, UP0 ;  /* 0x00000001ff087887 */ /* 0x000fe40008000000 */
[----:B------:R-:W-:-:S02]  /*1f50*/  USEL UR7, UR5, URZ, UP0 ;  /* 0x000000ff05077287 */ /* 0x000fc40008000000 */
[----:B------:R-:W-:Y:S02]  /*1f60*/  UIADD3 UR22, UP0, UPT, UR28, 0x180, URZ ;  /* 0x000001801c167890 */ /* 0x000fe4000ff1e0ff */
[----:B------:R-:W-:Y:S01]  /*1f70*/  ULEA UR5, UR7, UR21, 0x3 ;  /* 0x0000001507057291 */ /* 0x000fe2000f8e18ff */
[----:B------:R-:W-:Y:S01]  /*1f80*/  LOP3.LUT R12, R12, UR8, RZ, 0x3c, !PT ;  /* 0x000000080c0c7c12 */ /* 0x000fe2000f8e3cff */
[----:B------:R-:W-:Y:S02]  /*1f90*/  ULEA UR8, UR4, UR37, 0xe ;  /* 0x0000002504087291 */ /* 0x000fe4000f8e70ff */
[----:B------:R-:W-:Y:S01]  /*1fa0*/  USHF.L.U32 UR18, UR6, 0x7, URZ ;  /* 0x0000000706127899 */ /* 0x000fe200080006ff */
[----:B-1----:R-:W-:Y:S01]  /*1fb0*/  SHF.L.U32 R0, R12, 0x1f, RZ ;  /* 0x0000001f0c007819 */ /* 0x002fe200000006ff */
[----:B------:R-:W-:Y:S02]  /*1fc0*/  UPRMT UR4, URZ, 0x5410, UR27 ;  /* 0x00005410ff047896 */ /* 0x000fe4000800001b */
[----:B------:R-:W-:Y:S01]  /*1fd0*/  UIADD3.X UR15, UPT, UPT, URZ, UR29, URZ, UP1, !UPT ;  /* 0x0000001dff0f7290 */ /* 0x000fe20008ffe4ff */
[----:B------:R3:W4:Y:S01]  /*1fe0*/  SYNCS.PHASECHK.TRANS64.TRYWAIT P0, [UR5+0x18], R0 ;  /* 0x00001800ff0075a7 */ /* 0x0007220008001105 */
[----:B------:R-:W-:-:S02]  /*1ff0*/  UPRMT UR5, URZ, 0x5410, UR26 ;  /* 0x00005410ff057896 */ /* 0x000fc4000800001a */
[----:B------:R-:W-:Y:S01]  /*2000*/  UIADD3.X UR23, UPT, UPT, URZ, UR29, URZ, UP0, !UPT ;  /* 0x0000001dff177290 */ /* 0x000fe200087fe4ff */
[----:B------:R-:W-:Y:S01]  /*2010*/  UMOV UR32, 0x0 ;  /* 0x0000000000207882 */ /* 0x000fe20000000000 */
[----:B------:R-:W-:Y:S01]  /*2020*/  UMOV UR33, 0x10000000 ;  /* 0x1000000000217882 */ /* 0x000fe20000000000 */
[----:B------:R-:W-:Y:S01]  /*2030*/  UMOV UR19, UR35 ;  /* 0x0000002300137c82 */ /* 0x000fe20008000000 */
[----:B------:R-:W-:Y:S01]  /*2040*/  UMOV UR20, UR36 ;  /* 0x0000002400147c82 */ /* 0x000fe20008000000 */
[----:B------:R-:W-:Y:S01]  /*2050*/  UMOV UR12, UR36 ;  /* 0x00000024000c7c82 */ /* 0x000fe20008000000 */
[----:B------:R-:W-:Y:S01]  /*2060*/  UMOV UR9, UR17 ;  /* 0x0000001100097c82 */ /* 0x000fe20008000000 */
[----:B------:R-:W-:Y:S01]  /*2070*/  UMOV UR10, UR18 ;  /* 0x00000012000a7c82 */ /* 0x000fe20008000000 */
[----:B------:R1:W-:Y:S01]  /*2080*/  UTMALDG.3D.MULTICAST [UR16], [UR14], UR4, desc[UR32] ;  /* 0x000020100e0073b4 */ /* 0x0003e20008011804 */
[----:B------:R-:W-:-:S04]  /*2090*/  UIADD3 UR6, UPT, UPT, UR6, 0x1, URZ ;  /* 0x0000000106067890 */ /* 0x000fc8000fffe0ff */
[----:B------:R-:W-:Y:S01]  /*20a0*/  UISETP.NE.AND UP0, UPT, UR6, UR13, UPT ;  /* 0x0000000d0600728c */ /* 0x000fe2000bf05270 */
[----:B------:R3:W-:Y:S01]  /*20b0*/  UTMALDG.3D.MULTICAST [UR8], [UR22], UR5, desc[UR32] ;  /* 0x00002008160073b4 */ /* 0x0007e20008011805 */
[----:B-1----:R-:W-:-:S07]  /*20c0*/  UMOV UR4, UR7 ;  /* 0x0000000700047c82 */ /* 0x002fce0008000000 */
[----:B---3--:R-:W-:Y:S05]  /*20d0*/  BRA.U UP0, `(.L_x_38) ;  /* 0xfffffffd004c7547 */ /* 0x008fea000b83ffff */
.L_x_32:
[C---:B------:R-:W-:Y:S01]  /*20e0*/  LEA R3, R11.reuse, UR21, 0x3 ;  /* 0x000000150b037c11 */ /* 0x040fe2000f8e18ff */
[----:B------:R-:W-:Y:S01]  /*20f0*/  NOP ;  /* 0x0000000000007918 */ /* 0x000fe20000000000 */
[----:B-1----:R-:W-:Y:S02]  /*2100*/  SHF.L.U32 R0, R10, 0x1f, RZ ;  /* 0x0000001f0a007819 */ /* 0x002fe400000006ff */
[----:B------:R-:W-:Y:S02]  /*2110*/  LEA R5, R11, UR21, 0x4 ;  /* 0x000000150b057c11 */ /* 0x000fe4000f8e20ff */
[----:B--2-4-:R-:W1:Y:S02]  /*2120*/  SYNCS.PHASECHK.TRANS64.TRYWAIT P0, [R3+URZ+0x60], R0 ;  /* 0x00006000030075a7 */ /* 0x014e6400080011ff */
[----:B-1----:R-:W-:Y:S05]  /*2130*/  @!P0 BRA `(.L_x_39) ;  /* 0x0000005800308947 */ /* 0x002fea0003800000 */
.L_x_114:
[----:B------:R-:W2:Y:S01]  /*2140*/  LDS.128 R4, [R5+0xf0] ;  /* 0x0000f00005047984 */ /* 0x000ea20000000c00 */
[----:B------:R-:W-:Y:S01]  /*2150*/  UISETP.GE.AND UP0, UPT, UR42, 0x1, UPT ;  /* 0x000000012a00788c */ /* 0x000fe2000bf06270 */
[----:B------:R-:W-:Y:S01]  /*2160*/  @!PT LDS RZ, [RZ] ;  /* 0x00000000fffff984 */ /* 0x000fe20000000800 */
[----:B------:R-:W-:Y:S01]  /*2170*/  @!PT LDS RZ, [RZ] ;  /* 0x00000000fffff984 */ /* 0x000fe20000000800 */
[----:B------:R-:W-:Y:S01]  /*2180*/  @!PT LDS RZ, [RZ] ;  /* 0x00000000fffff984 */ /* 0x000fe20000000800 */
[----:B------:R-:W-:Y:S01]  /*2190*/  @!PT LDS RZ, [RZ] ;  /* 0x00000000fffff984 */ /* 0x000fe20000000800 */
[----:B------:R3:W-:Y:S06]  /*21a0*/  MEMBAR.ALL.CTA ;  /* 0x0000000000007992 */ /* 0x0007ec0000008000 */
[----:B---3--:R-:W3:Y:S01]  /*21b0*/  FENCE.VIEW.ASYNC.S ;  /* 0x00000000000073c6 */ /* 0x008ee20000000000 */
[----:B--2---:R-:W-:-:S13]  /*21c0*/  LOP3.LUT P0, RZ, R6, 0x1, RZ, 0xc0, !PT ;  /* 0x0000000106ff7812 */ /* 0x004fda000780c0ff */
[----:B---3--:R-:W-:Y:S01]  /*21d0*/  VOTEU.ANY UP1, P0 ;  /* 0x0000000000ff7886 */ /* 0x008fe20000020100 */
[----:B------:R-:W-:-:S13]  /*21e0*/  PLOP3.LUT P0, PT, PT, PT, UP1, 0x80, 0x8 ;  /* 0x000000000008781c */ /* 0x000fda0003f0f018 */
[----:B-1----:R-:W-:Y:S02]  /*21f0*/  @P0 LOP3.LUT R0, R5, 0xffff, RZ, 0xc0, !PT ;  /* 0x0000ffff05000812 */ /* 0x002fe400078ec0ff */
[----:B------:R-:W-:Y:S02]  /*2200*/  @P0 MOV R2, R4 ;  /* 0x0000000400020202 */ /* 0x000fe40000000f00 */
[----:B------:R-:W-:Y:S01]  /*2210*/  @P0 R2UR UR5, R0 ;  /* 0x00000000000502ca */ /* 0x000fe200000e0000 */
[----:B------:R-:W-:Y:S01]  /*2220*/  VIADD R0, R3, 0x70 ;  /* 0x0000007003007836 */ /* 0x000fe20000000000 */
[----:B------:R-:W-:Y:S02]  /*2230*/  @P0 SHF.R.U32.HI R4, RZ, 0x10, R5 ;  /* 0x00000010ff040819 */ /* 0x000fe40000011605 */
[----:B------:R-:W-:Y:S02]  /*2240*/  @P0 R2UR UR6, R2 ;  /* 0x00000000020602ca */ /* 0x000fe400000e0000 */
[----:B------:R-:W-:-:S02]  /*2250*/  PRMT R0, RZ, 0x654, R0 ;  /* 0x00000654ff007816 */ /* 0x000fc40000000000 */
[----:B------:R-:W-:Y:S02]  /*2260*/  @P0 R2UR UR4, R4 ;  /* 0x00000000040402ca */ /* 0x000fe400000e0000 */
[----:B------:R1:W-:Y:S03]  /*2270*/  SYNCS.ARRIVE.TRANS64.RED.A1T0 RZ, [R0+URZ], RZ ;  /* 0x000000ff00ff79a7 */ /* 0x0003e600081004ff */
[----:B------:R-:W-:-:S04]  /*2280*/  @UP1 UMOV UR39, UR5 ;  /* 0x0000000500271c82 */ /* 0x000fc80008000000 */
[----:B------:R-:W-:-:S04]  /*2290*/  @UP1 UMOV UR40, UR6 ;  /* 0x0000000600281c82 */ /* 0x000fc80008000000 */
[----:B------:R-:W-:Y:S01]  /*22a0*/  @UP1 UMOV UR36, UR4 ;  /* 0x0000000400241c82 */ /* 0x000fe20008000000 */
[----:B------:R-:W-:Y:S05]  /*22b0*/  BRA.U !UP0, `(.L_x_40) ;  /* 0x0000000108d47547 */ /* 0x000fea000b800000 */
[----:B------:R-:W2:Y:S01]  /*22c0*/  LDCU.128 UR12, c[0x0][0xb10] ;  /* 0x00016200ff0c77ac */ /* 0x000ea20008000c00 */
[----:B------:R-:W3:Y:S01]  /*22d0*/  LDCU UR22, c[0x0][0xb20] ;  /* 0x00016400ff1677ac */ /* 0x000ee20008000800 */
[----:B------:R-:W4:Y:S01]  /*22e0*/  LDCU UR20, c[0x0][0xb0c] ;  /* 0x00016180ff1477ac */ /* 0x000f220008000800 */
[----:B------:R-:W1:Y:S01]  /*22f0*/  LDCU.64 UR8, c[0x0][0xb28] ;  /* 0x00016500ff0877ac */ /* 0x000e620008000a00 */
[----:B------:R-:W-:Y:S02]  /*2300*/  UISETP.NE.AND UP3, UPT, UR42, 0x1, UPT ;  /* 0x000000012a00788c */ /* 0x000fe4000bf65270 */
[----:B--2---:R-:W-:Y:S02]  /*2310*/  UIMAD.WIDE.U32 UR10, UR41, UR15, URZ ;  /* 0x0000000f290a72a5 */ /* 0x004fe4000f8e00ff */
[----:B------:R-:W-:Y:S02]  /*2320*/  UIMAD.WIDE.U32 UR4, UR43, UR12, URZ ;  /* 0x0000000c2b0472a5 */ /* 0x000fe4000f8e00ff */
[----:B------:R-:W-:-:S02]  /*2330*/  UISETP.NE.AND UP0, UPT, UR14, 0x1, UPT ;  /* 0x000000010e00788c */ /* 0x000fc4000bf05270 */
[----:B------:R-:W-:Y:S01]  /*2340*/  UIMAD.WIDE.U32 UR18, UR39, UR15, URZ ;  /* 0x0000000f271272a5 */ /* 0x000fe2000f8e00ff */
[----:B------:R-:W-:Y:S02]  /*2350*/  UMOV UR10, UR11 ;  /* 0x0000000b000a7c82 */ /* 0x000fe40008000000 */
[----:B------:R-:W-:Y:S01]  /*2360*/  UMOV UR4, UR5 ;  /* 0x0000000500047c82 */ /* 0x000fe20008000000 */
[----:B---3--:R-:W-:Y:S02]  /*2370*/  USHF.R.U32.HI UR10, URZ, UR22, UR10 ;  /* 0x00000016ff0a7299 */ /* 0x008fe4000801160a */
[----:B----4-:R-:W-:Y:S02]  /*2380*/  UISETP.NE.AND UP2, UPT, UR20, 0x1, UPT ;  /* 0x000000011400788c */ /* 0x010fe4000bf45270 */
[----:B------:R-:W-:Y:S02]  /*2390*/  USHF.R.U32.HI UR4, URZ, UR13, UR4 ;  /* 0x0000000dff047299 */ /* 0x000fe40008011604 */
[----:B------:R-:W-:-:S02]  /*23a0*/  USEL UR5, UR41, UR10, !UP0 ;  /* 0x0000000a29057287 */ /* 0x000fc4000c000000 */
[----:B------:R-:W-:Y:S02]  /*23b0*/  USEL UR6, UR43, UR4, !UP2 ;  /* 0x000000042b067287 */ /* 0x000fe4000d000000 */
[----:B-1----:R-:W-:Y:S01]  /*23c0*/  UIMAD.WIDE.U32 UR10, UR5, UR8, URZ ;  /* 0x00000008050a72a5 */ /* 0x002fe2000f8e00ff */
[----:B------:R-:W-:Y:S01]  /*23d0*/  UMOV UR4, UR19 ;  /* 0x0000001300047c82 */ /* 0x000fe20008000000 */
[----:B------:R-:W-:Y:S02]  /*23e0*/  UIMAD.WIDE.U32 UR16, UR40, UR12, URZ ;  /* 0x0000000c281072a5 */ /* 0x000fe4000f8e00ff */
[----:B------:R-:W-:-:S03]  /*23f0*/  UIMAD.WIDE.U32 UR18, UR6, UR8, URZ ;  /* 0x00000008061272a5 */ /* 0x000fc6000f8e00ff */
[----:B------:R-:W-:Y:S01]  /*2400*/  UMOV UR10, UR11 ;  /* 0x0000000b000a7c82 */ /* 0x000fe20008000000 */
[----:B------:R-:W-:Y:S02]  /*2410*/  USHF.R.U32.HI UR4, URZ, UR22, UR4 ;  /* 0x00000016ff047299 */ /* 0x000fe40008011604 */
[----:B------:R-:W-:Y:S01]  /*2420*/  @UP3 USHF.R.U32.HI UR5, URZ, UR9, UR10 ;  /* 0x00000009ff053299 */ /* 0x000fe2000801160a */
[----:B------:R-:W-:Y:S01]  /*2430*/  UMOV UR16, UR17 ;  /* 0x0000001100107c82 */ /* 0x000fe20008000000 */
[----:B------:R-:W-:Y:S01]  /*2440*/  UMOV UR18, UR19 ;  /* 0x0000001300127c82 */ /* 0x000fe20008000000 */
[----:B------:R-:W-:Y:S02]  /*2450*/  USHF.R.U32.HI UR13, URZ, UR13, UR16 ;  /* 0x0000000dff0d7299 */ /* 0x000fe40008011610 */
[----:B------:R-:W-:Y:S02]  /*2460*/  USEL UR4, UR39, UR4, !UP0 ;  /* 0x0000000427047287 */ /* 0x000fe4000c000000 */
[----:B------:R-:W-:-:S02]  /*2470*/  @UP3 USHF.R.U32.HI UR6, URZ, UR9, UR18 ;  /* 0x00000009ff063299 */ /* 0x000fc40008011612 */
[----:B------:R-:W-:Y:S02]  /*2480*/  UIMAD UR10, UR42, UR5, URZ ;  /* 0x000000052a0a72a4 */ /* 0x000fe4000f8e02ff */
[----:B------:R-:W-:Y:S02]  /*2490*/  USEL UR5, UR40, UR13, !UP2 ;  /* 0x0000000d28057287 */ /* 0x000fe4000d000000 */
[----:B------:R-:W-:Y:S02]  /*24a0*/  UIMAD UR12, UR42, UR6, URZ ;  /* 0x000000062a0c72a4 */ /* 0x000fe4000f8e02ff */
[----:B------:R-:W-:Y:S02]  /*24b0*/  UISETP.GE.AND UP0, UPT, UR4, UR10, UPT ;  /* 0x0000000a0400728c */ /* 0x000fe4000bf06270 */
[----:B------:R-:W-:Y:S02]  /*24c0*/  UIMAD.WIDE.U32 UR10, UR4, UR8, URZ ;  /* 0x00000008040a72a5 */ /* 0x000fe4000f8e00ff */
[----:B------:R-:W-:-:S02]  /*24d0*/  UISETP.GE.OR UP0, UPT, UR5, UR12, UP0 ;  /* 0x0000000c0500728c */ /* 0x000fc40008706670 */
        /* <DEDUP_REMOVED lines=19> */
.L_x_40:
[----:B------:R-:W2:Y:S02]  /*2610*/  LDCU UR4, c[0x0][0xb30] ;  /* 0x00016600ff0477ac */ /* 0x000ea40008000800 */
[----:B--2---:R-:W-:-:S09]  /*2620*/  UISETP.NE.AND UP0, UPT, UR4, 0x1, UPT ;  /* 0x000000010400788c */ /* 0x004fd2000bf05270 */
[----:B------:R-:W-:Y:S05]  /*2630*/  BRA.U UP0, `(.L_x_41) ;  /* 0x0000000100447547 */ /* 0x000fea000b800000 */
        /* <DEDUP_REMOVED lines=17> */
.L_x_41:
[----:B------:R-:W-:Y:S01]  /*2750*/  VIADD R11, R11, 0x1 ;  /* 0x000000010b0b7836 */ /* 0x000fe20000000000 */
[----:B------:R-:W-:Y:S01]  /*2760*/  PLOP3.LUT P1, PT, PT, PT, PT, 0x80, 0x8 ;  /* 0x000000000008781c */ /* 0x000fe20003f2f070 */
[----:B------:R-:W-:Y:S02]  /*2770*/  UIADD3 UR16, UPT, UPT, UR40, UR59, URZ ;  /* 0x0000003b28107290 */ /* 0x000fe4000fffe0ff */
[----:B------:R-:W-:Y:S01]  /*2780*/  UIADD3 UR20, UPT, UPT, UR39, UR62, URZ ;  /* 0x0000003e27147290 */ /* 0x000fe2000fffe0ff */
[----:B------:R-:W-:-:S04]  /*2790*/  ISETP.NE.AND P0, PT, R11, 0x2, PT ;  /* 0x000000020b00780c */ /* 0x000fc80003f05270 */
[----:B------:R-:W-:Y:S02]  /*27a0*/  SEL R3, RZ, 0x1, P0 ;  /* 0x00000001ff037807 */ /* 0x000fe40000000000 */
[----:B------:R-:W-:Y:S02]  /*27b0*/  SEL R11, R11, RZ, P0 ;  /* 0x000000ff0b0b7207 */ /* 0x000fe40000000000 */
[----:B------:R-:W-:Y:S01]  /*27c0*/  LOP3.LUT R10, R10, R3, RZ, 0x3c, !PT ;  /* 0x000000030a0a7212 */ /* 0x000fe200078e3cff */
[----:B------:R-:W-:Y:S06]  /*27d0*/  BRA.U UP1, `(.L_x_42) ;  /* 0xfffffff101547547 */ /* 0x000fec000b83ffff */
[----:B------:R-:W-:Y:S01]  /*27e0*/  UIADD3 UR21, UPT, UPT, UR21, 0x18, URZ ;  /* 0x0000001815157890 */ /* 0x000fe2000fffe0ff */
[----:B------:R-:W-:-:S03]  /*27f0*/  SHF.L.U32 R3, R12, 0x1f, RZ ;  /* 0x0000001f0c037819 */ /* 0x000fc600000006ff */
[----:B------:R-:W-:-:S09]  /*2800*/  ULEA UR4, UR7, UR21, 0x3 ;  /* 0x0000001507047291 */ /* 0x000fd2000f8e18ff */
[----:B------:R-:W2:Y:S02]  /*2810*/  SYNCS.PHASECHK.TRANS64.TRYWAIT P0, [UR4], R3 ;  /* 0x00000003ff0075a7 */ /* 0x000ea40008001104 */
[----:B--2---:R-:W-:Y:S05]  /*2820*/  @!P0 BRA `(.L_x_43) ;  /* 0x0000005000888947 */ /* 0x004fea0003800000 */
.L_x_116:
[----:B------:R-:W-:-:S04]  /*2830*/  UIADD3 UR4, UPT, UPT, UR7, 0x1, URZ ;  /* 0x0000000107047890 */ /* 0x000fc8000fffe0ff */
[----:B------:R-:W-:-:S04]  /*2840*/  UISETP.NE.AND UP0, UPT, UR4, 0x3, UPT ;  /* 0x000000030400788c */ /* 0x000fc8000bf05270 */
[----:B------:R-:W-:Y:S02]  /*2850*/  USEL UR6, URZ, 0x1, UP0 ;  /* 0x00000001ff067887 */ /* 0x000fe40008000000 */
[----:B------:R-:W-:-:S04]  /*2860*/  USEL UR4, UR4, URZ, UP0 ;  /* 0x000000ff04047287 */ /* 0x000fc80008000000 */
[----:B------:R-:W-:Y:S01]  /*2870*/  ULEA UR5, UR4, UR21, 0x3 ;  /* 0x0000001504057291 */ /* 0x000fe2000f8e18ff */
[----:B------:R-:W-:-:S04]  /*2880*/  LOP3.LUT R12, R12, UR6, RZ, 0x3c, !PT ;  /* 0x000000060c0c7c12 */ /* 0x000fc8000f8e3cff */
[----:B-1----:R-:W-:-:S04]  /*2890*/  SHF.L.U32 R3, R12, 0x1f, RZ ;  /* 0x0000001f0c037819 */ /* 0x002fc800000006ff */
[----:B------:R-:W1:Y:S02]  /*28a0*/  SYNCS.PHASECHK.TRANS64.TRYWAIT P0, [UR5], R3 ;  /* 0x00000003ff0075a7 */ /* 0x000e640008001105 */
[----:B-1----:R-:W-:Y:S05]  /*28b0*/  @!P0 BRA `(.L_x_44) ;  /* 0x00000050007c8947 */ /* 0x002fea0003800000 */
.L_x_118:
[----:B------:R-:W-:-:S04]  /*28c0*/  UIADD3 UR4, UPT, UPT, UR4, 0x1, URZ ;  /* 0x0000000104047890 */ /* 0x000fc8000fffe0ff */
[----:B------:R-:W-:-:S04]  /*28d0*/  UISETP.NE.AND UP0, UPT, UR4, 0x3, UPT ;  /* 0x000000030400788c */ /* 0x000fc8000bf05270 */
[----:B------:R-:W-:Y:S02]  /*28e0*/  USEL UR5, URZ, 0x1, UP0 ;  /* 0x00000001ff057887 */ /* 0x000fe40008000000 */
[----:B------:R-:W-:-:S04]  /*28f0*/  USEL UR4, UR4, URZ, UP0 ;  /* 0x000000ff04047287 */ /* 0x000fc80008000000 */
[----:B------:R-:W-:Y:S01]  /*2900*/  ULEA UR4, UR4, UR21, 0x3 ;  /* 0x0000001504047291 */ /* 0x000fe2000f8e18ff */
[----:B-1----:R-:W-:-:S04]  /*2910*/  LOP3.LUT R3, R12, UR5, RZ, 0x3c, !PT ;  /* 0x000000050c037c12 */ /* 0x002fc8000f8e3cff */
[----:B------:R-:W-:Y:S01]  /*2920*/  SHF.L.U32 R3, R3, 0x1f, RZ ;  /* 0x0000001f03037819 */ /* 0x000fe200000006ff */
[----:B------:R-:W-:-:S07]  /*2930*/  IMAD.U32 R0, RZ, RZ, UR4 ;  /* 0x00000004ff007e24 */ /* 0x000fce000f8e00ff */
.L_x_45:
[----:B-1----:R1:W2:Y:S02]  /*2940*/  SYNCS.PHASECHK.TRANS64.TRYWAIT P0, [R0+URZ], R3 ;  /* 0x00000003000075a7 */ /* 0x0022a400080011ff */
[----:B--2---:R-:W-:Y:S05]  /*2950*/  @!P0 NANOSLEEP.SYNCS 0x989680 ;  /* 0x009896800000895d */ /* 0x004fea0003900000 */
[----:B------:R-:W2:Y:S02]  /*2960*/  @!P0 SYNCS.PHASECHK.TRANS64 P0, [R0+URZ], R3 ;  /* 0x00000003000085a7 */ /* 0x000ea400080010ff */
[----:B--2---:R-:W-:Y:S05]  /*2970*/  @P0 EXIT ;  /* 0x000000000000094d */ /* 0x004fea0003800000 */
[----:B------:R-:W-:Y:S05]  /*2980*/  BRA `(.L_x_45) ;  /* 0xfffffffc00ec7947 */ /* 0x000fea000383ffff */
.L_x_22:
[----:B------:R-:W2:Y:S02]  /*2990*/  S2UR UR4, SR_CgaCtaId ;  /* 0x00000000000479c3 */ /* 0x000ea40000008800 */
[----:B--2---:R-:W-:-:S04]  /*29a0*/  UISETP.NE.AND UP0, UPT, UR4, URZ, UPT ;  /* 0x000000ff0400728c */ /* 0x004fc8000bf05270 */
[----:B------:R-:W-:-:S09]  /*29b0*/  UISETP.NE.OR UP0, UPT, UR17, 0x1, UP0 ;  /* 0x000000011100788c */ /* 0x000fd20008705670 */
[----:B------:R-:W-:Y:S05]  /*29c0*/  BRA.U UP0, `(.L_x_46) ;  /* 0x00000005004c7547 */ /* 0x000fea000b800000 */
[----:B------:R-:W2:Y:S01]  /*29d0*/  S2UR UR5, SR_CgaCtaId ;  /* 0x00000000000579c3 */ /* 0x000ea20000008800 */
[----:B------:R-:W-:Y:S01]  /*29e0*/  UMOV UR4, 0x400 ;  /* 0x0000040000047882 */ /* 0x000fe20000000000 */
[----:B------:R-:W-:Y:S01]  /*29f0*/  ISETP.GE.U32.AND P2, PT, R0, 0x4, PT ;  /* 0x000000040000780c */ /* 0x000fe20003f46070 */
[----:B------:R-:W-:Y:S01]  /*2a00*/  IMAD.MOV.U32 R12, RZ, RZ, 0x1 ;  /* 0x00000001ff0c7424 */ /* 0x000fe200078e00ff */
[----:B------:R-:W-:Y:S02]  /*2a10*/  CS2R R10, SRZ ;  /* 0x00000000000a7805 */ /* 0x000fe4000001ff00 */
[----:B------:R-:W-:Y:S01]  /*2a20*/  CS2R R8, SRZ ;  /* 0x0000000000087805 */ /* 0x000fe2000001ff00 */
[----:B--2---:R-:W-:-:S03]  /*2a30*/  ULEA UR6, UR5, UR4, 0x18 ;  /* 0x0000000405067291 */ /* 0x004fc6000f8ec0ff */
[----:B------:R-:W-:-:S09]  /*2a40*/  UMOV UR5, URZ ;  /* 0x000000ff00057c82 */ /* 0x000fd20008000000 */
.L_x_50:
[----:B------:R-:W-:Y:S02]  /*2a50*/  LEA R2, R8, UR6, 0x3 ;  /* 0x0000000608027c11 */ /* 0x000fe4000f8e18ff */
[----:B------:R-:W-:-:S03]  /*2a60*/  SHF.L.U32 R5, R9, 0x1f, RZ ;  /* 0x0000001f09057819 */ /* 0x000fc600000006ff */
[----:B------:R-:W-:Y:S01]  /*2a70*/  VIADD R4, R2, 0xd0 ;  /* 0x000000d002047836 */ /* 0x000fe20000000000 */
[----:B------:R-:W2:Y:S02]  /*2a80*/  SYNCS.PHASECHK.TRANS64.TRYWAIT P0, [R2+URZ+0xc0], R5 ;  /* 0x0000c005020075a7 */ /* 0x000ea400080011ff */
[----:B--2---:R-:W-:Y:S05]  /*2a90*/  @!P0 BRA `(.L_x_47) ;  /* 0x00000050001c8947 */ /* 0x004fea0003800000 */
.L_x_119:
[----:B------:R-:W-:Y:S01]  /*2aa0*/  ULEA UR4, UR5, UR6, 0x3 ;  /* 0x0000000605047291 */ /* 0x000fe2000f8e18ff */
[----:B------:R-:W-:Y:S02]  /*2ab0*/  PRMT R4, RZ, 0x654, R4 ;  /* 0x00000654ff047816 */ /* 0x000fe40000000004 */
[----:B--2---:R-:W-:Y:S01]  /*2ac0*/  SHF.L.U32 R5, R12, 0x1f, RZ ;  /* 0x0000001f0c057819 */ /* 0x004fe200000006ff */
[----:B------:R-:W-:Y:S01]  /*2ad0*/  UIADD3 UR7, UPT, UPT, UR4, 0x60, URZ ;  /* 0x0000006004077890 */ /* 0x000fe2000fffe0ff */
[----:B------:R2:W-:Y:S05]  /*2ae0*/  SYNCS.ARRIVE.TRANS64.RED.A1T0 RZ, [R4+URZ], RZ ;  /* 0x000000ff04ff79a7 */ /* 0x0005ea00081004ff */
[----:B------:R-:W-:Y:S01]  /*2af0*/  IMAD.U32 R7, RZ, RZ, UR7 ;  /* 0x00000007ff077e24 */ /* 0x000fe2000f8e00ff */
[----:B------:R-:W3:Y:S04]  /*2b00*/  SYNCS.PHASECHK.TRANS64.TRYWAIT P0, [UR4+0x70], R5 ;  /* 0x00007005ff0075a7 */ /* 0x000ee80008001104 */
[----:B------:R-:W-:Y:S01]  /*2b10*/  PRMT R6, R0, 0x654, R7 ;  /* 0x0000065400067816 */ /* 0x000fe20000000007 */
[----:B--2---:R-:W-:Y:S01]  /*2b20*/  @!P2 IMAD.MOV.U32 R4, RZ, RZ, 0x10 ;  /* 0x00000010ff04a424 */ /* 0x004fe200078e00ff */
[----:B---3--:R-:W-:Y:S06]  /*2b30*/  @!P0 BRA `(.L_x_48) ;  /* 0x0000005000088947 */ /* 0x008fec0003800000 */
.L_x_121:
[----:B------:R-:W-:Y:S01]  /*2b40*/  ULEA UR8, UR5, UR6, 0x4 ;  /* 0x0000000605087291 */ /* 0x000fe2000f8e20ff */
[----:B------:R-:W-:Y:S01]  /*2b50*/  SEL R3, R6, R3, !P2 ;  /* 0x0000000306037207 */ /* 0x000fe20005000000 */
[----:B------:R-:W-:Y:S01]  /*2b60*/  UIADD3 UR9, UPT, UPT, UR4, 0x60, URZ ;  /* 0x0000006004097890 */ /* 0x000fe2000fffe0ff */
[----:B--2---:R-:W-:Y:S01]  /*2b70*/  LEA R2, R11, UR6, 0x3 ;  /* 0x000000060b027c11 */ /* 0x004fe2000f8e18ff */
[----:B------:R-:W-:Y:S01]  /*2b80*/  UIADD3 UR8, UPT, UPT, UR8, 0xf0, URZ ;  /* 0x000000f008087890 */ /* 0x000fe2000fffe0ff */
[----:B------:R-:W-:Y:S01]  /*2b90*/  SHF.L.U32 R5, R10, 0x1f, RZ ;  /* 0x0000001f0a057819 */ /* 0x000fe200000006ff */
[----:B------:R2:W-:Y:S01]  /*2ba0*/  @!P2 SYNCS.ARRIVE.TRANS64.RED RZ, [R3+URZ], R4 ;  /* 0x0000000403ffa9a7 */ /* 0x0005e200080004ff */
[----:B------:R-:W-:Y:S01]  /*2bb0*/  UIADD3 UR4, UPT, UPT, UR5, 0x1, URZ ;  /* 0x0000000105047890 */ /* 0x000fe2000fffe0ff */
[----:B------:R-:W-:-:S03]  /*2bc0*/  VIADD R8, R8, 0x1 ;  /* 0x0000000108087836 */ /* 0x000fc60000000000 */
[----:B------:R-:W-:Y:S02]  /*2bd0*/  UISETP.NE.AND UP0, UPT, UR4, 0x2, UPT ;  /* 0x000000020400788c */ /* 0x000fe4000bf05270 */
[----:B------:R-:W-:Y:S06]  /*2be0*/  UGETNEXTWORKID.BROADCAST [UR8], [UR9] ;  /* 0x00000000080073ca */ /* 0x000fec0008000100 */
[----:B------:R-:W-:Y:S01]  /*2bf0*/  USEL UR7, URZ, 0x1, UP0 ;  /* 0x00000001ff077887 */ /* 0x000fe20008000000 */
[----:B------:R-:W-:Y:S01]  /*2c00*/  ISETP.NE.AND P0, PT, R8, 0x2, PT ;  /* 0x000000020800780c */ /* 0x000fe20003f05270 */
[----:B------:R-:W-:Y:S01]  /*2c10*/  USEL UR5, UR4, URZ, UP0 ;  /* 0x000000ff04057287 */ /* 0x000fe20008000000 */
[----:B------:R-:W3:Y:S03]  /*2c20*/  SYNCS.PHASECHK.TRANS64.TRYWAIT P1, [R2+URZ+0x60], R5 ;  /* 0x00006005020075a7 */ /* 0x000ee600080211ff */
[----:B------:R-:W-:Y:S01]  /*2c30*/  LOP3.LUT R12, R12, UR7, RZ, 0x3c, !PT ;  /* 0x000000070c0c7c12 */ /* 0x000fe2000f8e3cff */
[----:B--23--:R-:W-:Y:S07]  /*2c40*/  @!P1 BRA `(.L_x_49) ;  /* 0x0000004c00dc9947 */ /* 0x00cfee0003800000 */
.L_x_122:
[C---:B------:R-:W-:Y:S01]  /*2c50*/  LEA R4, R11.reuse, UR6, 0x4 ;  /* 0x000000060b047c11 */ /* 0x040fe2000f8e20ff */
[----:B--2---:R-:W-:Y:S01]  /*2c60*/  VIADD R2, R2, 0x70 ;  /* 0x0000007002027836 */ /* 0x004fe20000000000 */
[----:B------:R-:W-:Y:S01]  /*2c70*/  SEL R8, R8, RZ, P0 ;  /* 0x000000ff08087207 */ /* 0x000fe20000000000 */
[----:B------:R-:W-:-:S03]  /*2c80*/  VIADD R11, R11, 0x1 ;  /* 0x000000010b0b7836 */ /* 0x000fc60000000000 */
[----:B------:R-:W2:Y:S01]  /*2c90*/  LDS.128 R4, [R4+0xf0] ;  /* 0x0000f00004047984 */ /* 0x000ea20000000c00 */
[----:B------:R-:W-:Y:S02]  /*2ca0*/  PRMT R2, RZ, 0x654, R2 ;  /* 0x00000654ff027816 */ /* 0x000fe40000000002 */
[C---:B------:R-:W-:Y:S01]  /*2cb0*/  ISETP.NE.AND P1, PT, R11.reuse, 0x2, PT ;  /* 0x000000020b00780c */ /* 0x040fe20003f25270 */
[----:B------:R-:W-:Y:S01]  /*2cc0*/  @!PT LDS RZ, [RZ] ;  /* 0x00000000fffff984 */ /* 0x000fe20000000800 */
[----:B------:R-:W-:Y:S01]  /*2cd0*/  @!PT LDS RZ, [RZ] ;  /* 0x00000000fffff984 */ /* 0x000fe20000000800 */
[----:B------:R-:W-:Y:S01]  /*2ce0*/  @!PT LDS RZ, [RZ] ;  /* 0x00000000fffff984 */ /* 0x000fe20000000800 */
[----:B------:R-:W-:Y:S01]  /*2cf0*/  @!PT LDS RZ, [RZ] ;  /* 0x00000000fffff984 */ /* 0x000fe20000000800 */
[----:B------:R3:W-:Y:S06]  /*2d00*/  MEMBAR.ALL.CTA ;  /* 0x0000000000007992 */ /* 0x0007ec0000008000 */
[----:B---3--:R-:W3:Y:S01]  /*2d10*/  FENCE.VIEW.ASYNC.S ;  /* 0x00000000000073c6 */ /* 0x008ee20000000000 */
[----:B------:R-:W-:Y:S01]  /*2d20*/  SEL R11, R11, RZ, P1 ;  /* 0x000000ff0b0b7207 */ /* 0x000fe20000800000 */
[----:B---3--:R3:W-:Y:S01]  /*2d30*/  SYNCS.ARRIVE.TRANS64.RED.A1T0 RZ, [R2+URZ], RZ ;  /* 0x000000ff02ff79a7 */ /* 0x0087e200081004ff */
[----:B--2---:R-:W-:-:S02]  /*2d40*/  LOP3.LUT P3, RZ, R6, 0x1, RZ, 0xc0, !PT ;  /* 0x0000000106ff7812 */ /* 0x004fc4000786c0ff */
[----:B------:R-:W-:-:S04]  /*2d50*/  SEL R5, RZ, 0x1, P1 ;  /* 0x00000001ff057807 */ /* 0x000fc80000800000 */
[----:B------:R-:W-:Y:S02]  /*2d60*/  LOP3.LUT R10, R10, R5, RZ, 0x3c, !PT ;  /* 0x000000050a0a7212 */ /* 0x000fe400078e3cff */
[----:B---3--:R-:W-:-:S04]  /*2d70*/  SEL R2, RZ, 0x1, P0 ;  /* 0x00000001ff027807 */ /* 0x008fc80000000000 */
[----:B------:R-:W-:Y:S01]  /*2d80*/  LOP3.LUT R9, R9, R2, RZ, 0x3c, !PT ;  /* 0x0000000209097212 */ /* 0x000fe200078e3cff */
[----:B------:R-:W-:Y:S06]  /*2d90*/  @P3 BRA `(.L_x_50) ;  /* 0xfffffffc002c3947 */ /* 0x000fec000383ffff */
[----:B------:R-:W-:Y:S01]  /*2da0*/  ULEA UR4, UR5, UR6, 0x3 ;  /* 0x0000000605047291 */ /* 0x000fe2000f8e18ff */
[----:B------:R-:W-:-:S08]  /*2db0*/  SHF.L.U32 R3, R12, 0x1f, RZ ;  /* 0x0000001f0c037819 */ /* 0x000fd000000006ff */
[----:B------:R-:W2:Y:S02]  /*2dc0*/  SYNCS.PHASECHK.TRANS64 P0, [UR4+0x70], R3 ;  /* 0x00007003ff0075a7 */ /* 0x000ea40008001004 */
[----:B--2---:R-:W-:Y:S05]  /*2dd0*/  @P0 BRA `(.L_x_51) ;  /* 0x0000000000080947 */ /* 0x004fea0003800000 */
[----:B------:R-:W2:Y:S02]  /*2de0*/  SYNCS.PHASECHK.TRANS64.TRYWAIT P0, [UR4+0x70], R3 ;  /* 0x00007003ff0075a7 */ /* 0x000ea40008001104 */
[----:B--2---:R-:W-:Y:S05]  /*2df0*/  @!P0 BRA `(.L_x_52) ;  /* 0x0000004c00848947 */ /* 0x004fea0003800000 */
.L_x_51:
[----:B------:R-:W-:-:S04]  /*2e00*/  UIADD3 UR7, UPT, UPT, UR5, 0x1, URZ ;  /* 0x0000000105077890 */ /* 0x000fc8000fffe0ff */
[----:B------:R-:W-:-:S04]  /*2e10*/  UISETP.NE.AND UP0, UPT, UR7, 0x2, UPT ;  /* 0x000000020700788c */ /* 0x000fc8000bf05270 */
[----:B------:R-:W-:Y:S02]  /*2e20*/  USEL UR8, URZ, 0x1, UP0 ;  /* 0x00000001ff087887 */ /* 0x000fe40008000000 */
[----:B------:R-:W-:-:S04]  /*2e30*/  USEL UR7, UR7, URZ, UP0 ;  /* 0x000000ff07077287 */ /* 0x000fc80008000000 */
[----:B------:R-:W-:Y:S01]  /*2e40*/  ULEA UR7, UR7, UR6, 0x3 ;  /* 0x0000000607077291 */ /* 0x000fe2000f8e18ff */
[----:B--2---:R-:W-:-:S04]  /*2e50*/  LOP3.LUT R3, R12, UR8, RZ, 0x3c, !PT ;  /* 0x000000080c037c12 */ /* 0x004fc8000f8e3cff */
[----:B------:R-:W-:-:S04]  /*2e60*/  SHF.L.U32 R0, R3, 0x1f, RZ ;  /* 0x0000001f03007819 */ /* 0x000fc800000006ff */
[----:B------:R-:W2:Y:S02]  /*2e70*/  SYNCS.PHASECHK.TRANS64 P0, [UR7+0x70], R0 ;  /* 0x00007000ff0075a7 */ /* 0x000ea40008001007 */
[----:B-12---:R-:W-:Y:S05]  /*2e80*/  @P0 EXIT ;  /* 0x000000000000094d */ /* 0x006fea0003800000 */
[----:B------:R-:W-:Y:S02]  /*2e90*/  SHF.L.U32 R3, R3, 0x1f, RZ ;  /* 0x0000001f03037819 */ /* 0x000fe400000006ff */
[----:B------:R-:W-:-:S07]  /*2ea0*/  MOV R0, UR7 ;  /* 0x0000000700007c02 */ /* 0x000fce0008000f00 */
.L_x_53:
[----:B-1----:R1:W2:Y:S02]  /*2eb0*/  SYNCS.PHASECHK.TRANS64.TRYWAIT P0, [R0+URZ+0x70], R3 ;  /* 0x00007003000075a7 */ /* 0x0022a400080011ff */
[----:B--2---:R-:W-:Y:S05]  /*2ec0*/  @!P0 NANOSLEEP.SYNCS 0x989680 ;  /* 0x009896800000895d */ /* 0x004fea0003900000 */
[----:B------:R-:W2:Y:S02]  /*2ed0*/  @!P0 SYNCS.PHASECHK.TRANS64 P0, [R0+URZ+0x70], R3 ;  /* 0x00007003000085a7 */ /* 0x000ea400080010ff */
[----:B--2---:R-:W-:Y:S05]  /*2ee0*/  @P0 EXIT ;  /* 0x000000000000094d */ /* 0x004fea0003800000 */
[----:B------:R-:W-:Y:S05]  /*2ef0*/  BRA `(.L_x_53) ;  /* 0xfffffffc00ec7947 */ /* 0x000fea000383ffff */
.L_x_46:
[----:B------:R-:W-:Y:S05]  /*2f00*/  BRA.U UP4, `(.L_x_54) ;  /* 0x0000000d04d87547 */ /* 0x000fea000b800000 */
[----:B------:R-:W2:Y:S01]  /*2f10*/  S2UR UR7, SR_CgaCtaId ;  /* 0x00000000000779c3 */ /* 0x000ea20000008800 */
[----:B------:R-:W-:Y:S01]  /*2f20*/  UMOV UR4, 0x40 ;  /* 0x0000004000047882 */ /* 0x000fe20000000000 */
[----:B------:R-:W-:Y:S01]  /*2f30*/  NOP ;  /* 0x0000000000007918 */ /* 0x000fe20000000000 */
[----:B------:R-:W-:Y:S01]  /*2f40*/  UMOV UR6, 0x400 ;  /* 0x0000040000067882 */ /* 0x000fe20000000000 */
[----:B--2---:R-:W-:Y:S02]  /*2f50*/  ULEA UR5, UR7, UR4, 0x18 ;  /* 0x0000000407057291 */ /* 0x004fe4000f8ec0ff */
[----:B------:R-:W-:-:S07]  /*2f60*/  ULEA UR6, UR7, UR6, 0x18 ;  /* 0x0000000607067291 */ /* 0x000fce000f8ec0ff */
[----:B------:R-:W2:Y:S02]  /*2f70*/  LDS.U8 R0, [UR5+0x1c] ;  /* 0x00001c05ff007984 */ /* 0x000ea40008000000 */
[----:B--2---:R-:W-:-:S13]  /*2f80*/  ISETP.NE.AND P0, PT, R0, RZ, PT ;  /* 0x000000ff0000720c */ /* 0x004fda0003f05270 */
[----:B------:R-:W-:Y:S05]  /*2f90*/  @P0 BRA `(.L_x_55) ;  /* 0x0000000000580947 */ /* 0x000fea0003800000 */
[----:B------:R-:W-:-:S13]  /*2fa0*/  ELECT P0, URZ, PT ;  /* 0x0000000000ff782f */ /* 0x000fda0003800000 */
[----:B------:R-:W-:Y:S05]  /*2fb0*/  @!P0 BRA `(.L_x_56) ;  /* 0x0000000000608947 */ /* 0x000fea0003800000 */
[----:B------:R-:W-:Y:S01]  /*2fc0*/  UMOV UR4, 0x10 ;  /* 0x0000001000047882 */ /* 0x000fe20000000000 */
[----:B------:R-:W-:Y:S01]  /*2fd0*/  HFMA2 R0, -RZ, RZ, 0, 5.9604644775390625e-08 ;  /* 0x00000001ff007431 */ /* 0x000fe200000001ff */
[----:B------:R-:W-:-:S03]  /*2fe0*/  MOV R3, 0xffff ;  /* 0x0000ffff00037802 */ /* 0x000fc60000000f00 */
[----:B------:R-:W-:Y:S04]  /*2ff0*/  DEPBAR.LE SB2, 0x36 ;  /* 0x0000ad800000791a */ /* 0x000fe80000000000 */
[----:B------:R-:W2:Y:S02]  /*3000*/  UTCATOMSWS.FIND_AND_SET.ALIGN UP0, UR4, UR4 ;  /* 0x00000004000475e3 */ /* 0x000ea40008000800 */
[----:B--2---:R-:W-:Y:S01]  /*3010*/  MOV R4, UR4 ;  /* 0x0000000400047c02 */ /* 0x004fe20008000f00 */
[----:B------:R-:W-:Y:S06]  /*3020*/  BRA.U UP0, `(.L_x_57) ;  /* 0x0000000100187547 */ /* 0x000fec000b800000 */
.L_x_58:
[----:B------:R-:W-:Y:S05]  /*3030*/  NANOSLEEP 0x64 ;  /* 0x000000640000795d */ /* 0x000fea0003800000 */
[----:B------:R-:W-:-:S05]  /*3040*/  UMOV UR4, 0x10 ;  /* 0x0000001000047882 */ /* 0x000fca0000000000 */
[----:B------:R-:W-:Y:S04]  /*3050*/  DEPBAR.LE SB2, 0x36 ;  /* 0x0000ad800000791a */ /* 0x000fe80000000000 */
[----:B------:R-:W2:Y:S02]  /*3060*/  UTCATOMSWS.FIND_AND_SET.ALIGN UP0, UR4, UR4 ;  /* 0x00000004000475e3 */ /* 0x000ea40008000800 */
[----:B--2---:R-:W-:Y:S01]  /*3070*/  MOV R4, UR4 ;  /* 0x0000000400047c02 */ /* 0x004fe20008000f00 */
[----:B------:R-:W-:Y:S05]  /*3080*/  BRA.U !UP0, `(.L_x_58) ;  /* 0xfffffffd08e87547 */ /* 0x000fea000b83ffff */
.L_x_57:
[-C--:B------:R-:W-:Y:S02]  /*3090*/  SHF.L.U32 R3, R3, R4.reuse, RZ ;  /* 0x0000000403037219 */ /* 0x080fe400000006ff */
[----:B------:R-:W-:Y:S01]  /*30a0*/  SHF.L.U32 R0, R0, R4, RZ ;  /* 0x0000000400007219 */ /* 0x000fe200000006ff */
[----:B------:R-:W-:Y:S02]  /*30b0*/  IMAD.SHL.U32 R4, R4, 0x20, RZ ;  /* 0x0000002004047824 */ /* 0x000fe400078e00ff */
[----:B------:R2:W-:Y:S04]  /*30c0*/  ATOMS.OR RZ, [UR5+0x14], R3 ;  /* 0x00001403ffff798c */ /* 0x0005e8000b000005 */
[----:B------:R2:W-:Y:S04]  /*30d0*/  ATOMS.OR RZ, [UR5+0x18], R0 ;  /* 0x00001800ffff798c */ /* 0x0005e8000b000005 */
[----:B------:R2:W-:Y:S01]  /*30e0*/  STS [UR6+0x110], R4 ;  /* 0x00011004ff007988 */ /* 0x0005e20008000806 */
[----:B------:R-:W-:Y:S05]  /*30f0*/  BRA `(.L_x_56) ;  /* 0x0000000000107947 */ /* 0x000fea0003800000 */
.L_x_55:
[----:B------:R-:W-:Y:S02]  /*3100*/  MOV R0, 0xffffffff ;  /* 0xffffffff00007802 */ /* 0x000fe40000000f00 */
[----:B------:R-:W-:-:S03]  /*3110*/  MOV R4, 0x3140 ;  /* 0x0000314000047802 */ /* 0x000fc60000000f00 */
[----:B------:R2:W-:Y:S04]  /*3120*/  STS [UR6+0x110], R0 ;  /* 0x00011000ff007988 */ /* 0x0005e80008000806 */
[----:B-12--5:R-:W-:Y:S05]  /*3130*/  CALL.REL.NOINC `($__internal_1_$__cuda_sm10x_tcgen05_guardrail_trap_phase_invalid_during_alloc) ;  /* 0x0000005000407944 */ /* 0x026fea0003c00000 */
.L_x_56:
[----:B------:R-:W-:Y:S05]  /*3140*/  WARPSYNC.ALL ;  /* 0x0000000000007948 */ /* 0x000fea0003800000 */
[----:B------:R-:W3:Y:S01]  /*3150*/  S2UR UR4, SR_CgaCtaId ;  /* 0x00000000000479c3 */ /* 0x000ee20000008800 */
[----:B------:R-:W-:Y:S01]  /*3160*/  UMOV UR26, 0x400 ;  /* 0x00000400001a7882 */ /* 0x000fe20000000000 */
[----:B------:R-:W-:-:S06]  /*3170*/  NOP ;  /* 0x0000000000007918 */ /* 0x000fcc0000000000 */
[----:B------:R-:W-:Y:S06]  /*3180*/  BAR.ARV 0x6, 0xa0 ;  /* 0x0182800000007b1d */ /* 0x000fec0000002000 */
[----:B------:R-:W4:Y:S01]  /*3190*/  LDCU UR5, c[0x0][0x38c] ;  /* 0x00007180ff0577ac */ /* 0x000f220008000800 */
[----:B------:R-:W-:Y:S01]  /*31a0*/  LOP3.LUT R2, R2, 0xffff, RZ, 0xc0, !PT ;  /* 0x0000ffff02027812 */ /* 0x000fe200078ec0ff */
[----:B------:R-:W-:Y:S01]  /*31b0*/  IMAD.MOV.U32 R11, RZ, RZ, 0x1 ;  /* 0x00000001ff0b7424 */ /* 0x000fe200078e00ff */
[----:B------:R-:W-:Y:S01]  /*31c0*/  CS2R R8, SRZ ;  /* 0x0000000000087805 */ /* 0x000fe2000001ff00 */
[----:B------:R-:W1:Y:S01]  /*31d0*/  LDCU UR7, c[0x0][0x38c] ;  /* 0x00007180ff0777ac */ /* 0x000e620008000800 */
[----:B------:R-:W-:Y:S01]  /*31e0*/  R2UR UR27, R2 ;  /* 0x00000000021b72ca */ /* 0x000fe200000e0000 */
[----:B------:R-:W-:Y:S01]  /*31f0*/  IMAD.MOV.U32 R10, RZ, RZ, RZ ;  /* 0x000000ffff0a7224 */ /* 0x000fe200078e00ff */
[----:B------:R-:W-:Y:S01]  /*3200*/  UMOV UR30, URZ ;  /* 0x000000ff001e7c82 */ /* 0x000fe20008000000 */
[----:B------:R-:W-:Y:S01]  /*3210*/  UMOV UR24, URZ ;  /* 0x000000ff00187c82 */ /* 0x000fe20008000000 */
[----:B---3--:R-:W-:Y:S01]  /*3220*/  ULEA UR26, UR4, UR26, 0x18 ;  /* 0x0000001a041a7291 */ /* 0x008fe2000f8ec0ff */
[----:B------:R-:W-:Y:S01]  /*3230*/  UMOV UR38, 0x0 ;  /* 0x0000000000267882 */ /* 0x000fe20000000000 */
[----:B------:R-:W-:-:S02]  /*3240*/  UMOV UR39, 0x4200010 ;  /* 0x0420001000277882 */ /* 0x000fc40000000000 */
[----:B------:R-:W-:Y:S02]  /*3250*/  UIADD3 UR4, UPT, UPT, UR26, 0x4400, URZ ;  /* 0x000044001a047890 */ /* 0x000fe4000fffe0ff */
[----:B------:R-:W-:Y:S02]  /*3260*/  UIADD3 UR6, UPT, UPT, UR26, 0xa400, URZ ;  /* 0x0000a4001a067890 */ /* 0x000fe4000fffe0ff */
[----:B----4-:R-:W-:Y:S01]  /*3270*/  UIADD3 UR5, UPT, UPT, UR5, 0x7f, URZ ;  /* 0x0000007f05057890 */ /* 0x010fe2000fffe0ff */
[----:B--2---:R-:W2:Y:S01]  /*3280*/  LDS R0, [UR26+0x110] ;  /* 0x0001101aff007984 */ /* 0x004ea20008000800 */
[----:B-1----:R-:W-:Y:S01]  /*3290*/  UMOV UR36, 0x0 ;  /* 0x0000000000247882 */ /* 0x002fe20000000000 */
[----:B------:R-:W-:Y:S01]  /*32a0*/  UMOV UR37, 0x4200010 ;  /* 0x0420001000257882 */ /* 0x000fe20000000000 */
[----:B------:R-:W-:Y:S02]  /*32b0*/  USHF.R.S32.HI UR40, URZ, 0x1f, UR5 ;  /* 0x0000001fff287899 */ /* 0x000fe40008011405 */
[----:B------:R-:W-:-:S02]  /*32c0*/  UISETP.GE.AND UP4, UPT, UR7, 0x1, UPT ;  /* 0x000000010700788c */ /* 0x000fc4000bf86270 */
[----:B------:R-:W-:Y:S02]  /*32d0*/  ULEA.HI UR40, UR40, UR5, URZ, 0x7 ;  /* 0x0000000528287291 */ /* 0x000fe4000f8f38ff */
[----:B------:R-:W-:Y:S02]  /*32e0*/  USHF.R.U32.HI UR5, URZ, 0x4, UR4 ;  /* 0x00000004ff057899 */ /* 0x000fe40008011604 */
[----:B------:R-:W-:Y:S02]  /*32f0*/  USHF.R.S32.HI UR40, URZ, 0x7, UR40 ;  /* 0x00000007ff287899 */ /* 0x000fe40008011428 */
[----:B------:R-:W-:Y:S02]  /*3300*/  USHF.R.U32.HI UR4, URZ, 0x4, UR6 ;  /* 0x00000004ff047899 */ /* 0x000fe40008011606 */
[----:B------:R-:W-:Y:S02]  /*3310*/  UISETP.LT.AND UP0, UPT, UR40, 0x1, UPT ;  /* 0x000000012800788c */ /* 0x000fe4000bf01270 */
[----:B------:R-:W-:-:S02]  /*3320*/  ULOP3.LUT UR5, UR5, 0x3fff, URZ, 0xc0, !UPT ;  /* 0x00003fff05057892 */ /* 0x000fc4000f8ec0ff */
[----:B------:R-:W-:Y:S02]  /*3330*/  ULOP3.LUT UR4, UR4, 0x3fff, URZ, 0xc0, !UPT ;  /* 0x00003fff04047892 */ /* 0x000fe4000f8ec0ff */
[----:B------:R-:W-:Y:S02]  /*3340*/  USEL UR41, UR40, 0x1, !UP0 ;  /* 0x0000000128297887 */ /* 0x000fe4000c000000 */
[----:B------:R-:W-:Y:S02]  /*3350*/  ULOP3.LUT UR28, UR5, 0x10000, URZ, 0xfc, !UPT ;  /* 0x00010000051c7892 */ /* 0x000fe4000f8efcff */
[----:B------:R-:W-:Y:S02]  /*3360*/  ULOP3.LUT UR29, UR4, 0x10000, URZ, 0xfc, !UPT ;  /* 0x00010000041d7892 */ /* 0x000fe4000f8efcff */
[----:B------:R-:W-:Y:S01]  /*3370*/  UIADD3 UR41, UPT, UPT, -UR41, URZ, URZ ;  /* 0x000000ff29297290 */ /* 0x000fe2000fffe1ff */
[----:B------:R-:W-:Y:S01]  /*3380*/  UMOV UR34, 0x0 ;  /* 0x0000000000227882 */ /* 0x000fe20000000000 */
[----:B------:R-:W-:Y:S01]  /*3390*/  UMOV UR35, 0x4200010 ;  /* 0x0420001000237882 */ /* 0x000fe20000000000 */
[----:B------:R-:W-:Y:S01]  /*33a0*/  UMOV UR32, 0x0 ;  /* 0x0000000000207882 */ /* 0x000fe20000000000 */
[----:B------:R-:W-:Y:S01]  /*33b0*/  UMOV UR33, 0x4200010 ;  /* 0x0420001000217882 */ /* 0x000fe20000000000 */
[----:B--2---:R-:W-:-:S15]  /*33c0*/  R2UR UR42, R0 ;  /* 0x00000000002a72ca */ /* 0x004fde00000e0000 */
.L_x_65:
[----:B------:R-:W-:Y:S02]  /*33d0*/  LEA R0, R10, UR26, 0x3 ;  /* 0x0000001a0a007c11 */ /* 0x000fe4000f8e18ff */
[----:B------:R-:W-:Y:S02]  /*33e0*/  SHF.L.U32 R5, R9, 0x1f, RZ ;  /* 0x0000001f09057819 */ /* 0x000fe400000006ff */
[----:B------:R-:W-:Y:S01]  /*33f0*/  PLOP3.LUT P0, PT, PT, PT, UP4, 0x80, 0x8 ;  /* 0x000000000008781c */ /* 0x000fe20003f0f048 */
[----:B------:R-:W-:Y:S01]  /*3400*/  VIADD R3, R0, 0x70 ;  /* 0x0000007000037836 */ /* 0x000fe20000000000 */
[----:B-1----:R-:W1:Y:S02]  /*3410*/  SYNCS.PHASECHK.TRANS64.TRYWAIT P1, [R0+URZ+0x60], R5 ;  /* 0x00006005000075a7 */ /* 0x002e6400080211ff */
[----:B-1-3--:R-:W-:Y:S09]  /*3420*/  @!P1 BRA `(.L_x_59) ;  /* 0x0000004800109947 */ /* 0x00aff20003800000 */
.L_x_124:
[----:B------:R-:W-:Y:S01]  /*3430*/  LEA R4, R10, UR26, 0x4 ;  /* 0x0000001a0a047c11 */ /* 0x000fe2000f8e20ff */
[----:B------:R-:W-:Y:S01]  /*3440*/  @UP4 ULEA UR4, UR24, UR26, 0x3 ;  /* 0x0000001a18044291 */ /* 0x000fe2000f8e18ff */
[----:B------:R-:W-:Y:S01]  /*3450*/  PLOP3.LUT P2, PT, PT, PT, PT, 0x80, 0x8 ;  /* 0x000000000008781c */ /* 0x000fe20003f4f070 */
[----:B------:R-:W-:Y:S01]  /*3460*/  ULEA UR31, UR30, UR26, 0x3 ;  /* 0x0000001a1e1f7291 */ /* 0x000fe2000f8e18ff */
[----:B------:R-:W-:Y:S02]  /*3470*/  PRMT R3, RZ, 0x654, R3 ;  /* 0x00000654ff037816 */ /* 0x000fe40000000003 */
[----:B-1----:R-:W1:Y:S01]  /*3480*/  LDS.128 R4, [R4+0xf0] ;  /* 0x0000f00004047984 */ /* 0x002e620000000c00 */
[----:B------:R-:W-:Y:S02]  /*3490*/  @P0 SHF.L.U32 R2, R8, 0x1f, RZ ;  /* 0x0000001f08020819 */ /* 0x000fe400000006ff */
[----:B------:R-:W-:Y:S01]  /*34a0*/  SHF.L.U32 R0, R11, 0x1f, RZ ;  /* 0x0000001f0b007819 */ /* 0x000fe200000006ff */
[----:B------:R-:W-:Y:S01]  /*34b0*/  @!PT LDS RZ, [RZ] ;  /* 0x00000000fffff984 */ /* 0x000fe20000000800 */
[----:B------:R-:W-:Y:S01]  /*34c0*/  @!PT LDS RZ, [RZ] ;  /* 0x00000000fffff984 */ /* 0x000fe20000000800 */
[----:B------:R-:W-:Y:S01]  /*34d0*/  @!PT LDS RZ, [RZ] ;  /* 0x00000000fffff984 */ /* 0x000fe20000000800 */
[----:B------:R-:W-:Y:S01]  /*34e0*/  @!PT LDS RZ, [RZ] ;  /* 0x00000000fffff984 */ /* 0x000fe20000000800 */
[----:B------:R2:W-:Y:S06]  /*34f0*/  MEMBAR.ALL.CTA ;  /* 0x0000000000007992 */ /* 0x0005ec0000008000 */
[----:B--2---:R-:W2:Y:S02]  /*3500*/  FENCE.VIEW.ASYNC.S ;  /* 0x00000000000073c6 */ /* 0x004ea40000000000 */
[----:B--2---:R2:W-:Y:S01]  /*3510*/  SYNCS.ARRIVE.TRANS64.RED.A1T0 RZ, [R3+URZ], RZ ;  /* 0x000000ff03ff79a7 */ /* 0x0045e200081004ff */
[----:B------:R2:W3:Y:S01]  /*3520*/  @P0 SYNCS.PHASECHK.TRANS64.TRYWAIT P2, [UR4], R2 ;  /* 0x00000002ff0005a7 */ /* 0x0004e20008041104 */
[----:B------:R-:W-:Y:S01]  /*3530*/  ULEA.HI UR4, UR30, UR30, URZ, 0x1 ;  /* 0x0000001e1e047291 */ /* 0x000fe2000f8f08ff */
[----:B-1----:R-:W-:-:S03]  /*3540*/  LOP3.LUT P1, RZ, R6, 0x1, RZ, 0xc0, !PT ;  /* 0x0000000106ff7812 */ /* 0x002fc6000782c0ff */
[----:B------:R-:W-:Y:S02]  /*3550*/  USHF.L.U32 UR11, UR4, 0x6, URZ ;  /* 0x00000006040b7899 */ /* 0x000fe400080006ff */
[----:B------:R-:W-:Y:S02]  /*3560*/  ULOP3.LUT UR4, UR4, 0xffe, URZ, 0xc0, !UPT ;  /* 0x00000ffe04047892 */ /* 0x000fe4000f8ec0ff */
[----:B------:R-:W-:Y:S02]  /*3570*/  ULOP3.LUT UR11, UR11, 0xffffff80, URZ, 0xc0, !UPT ;  /* 0xffffff800b0b7892 */ /* 0x000fe4000f8ec0ff */
[----:B------:R-:W-:Y:S02]  /*3580*/  UIADD3 UR4, UPT, UPT, -UR4, UR30, URZ ;  /* 0x0000001e04047290 */ /* 0x000fe4000fffe1ff */
[----:B------:R-:W-:Y:S01]  /*3590*/  UIADD3 UR11, UPT, UPT, UR42, UR11, URZ ;  /* 0x0000000b2a0b7290 */ /* 0x000fe2000fffe0ff */
[----:B------:R-:W1:Y:S03]  /*35a0*/  SYNCS.PHASECHK.TRANS64.TRYWAIT P0, [UR31+0xa0], R0 ;  /* 0x0000a000ff0075a7 */ /* 0x000e66000800111f */
[----:B------:R-:W-:Y:S01]  /*35b0*/  ULEA UR11, UR4, UR11, 0x14 ;  /* 0x0000000b040b7291 */ /* 0x000fe2000f8ea0ff */
[----:B-123--:R-:W-:Y:S11]  /*35c0*/  @!P0 BRA `(.L_x_60) ;  /* 0x0000004400bc8947 */ /* 0x00eff60003800000 */
.L_x_126:
[----:B------:R-:W-:Y:S01]  /*35d0*/  IADD3 R10, PT, PT, R10, 0x1, RZ ;  /* 0x000000010a0a7810 */ /* 0x000fe20007ffe0ff */
[----:B------:R-:W-:Y:S06]  /*35e0*/  BRA.U !UP4, `(.L_x_61) ;  /* 0x000000010cc07547 */ /* 0x000fec000b800000 */
[----:B------:R-:W-:Y:S01]  /*35f0*/  UPLOP3.LUT UP2, UPT, UPT, UPT, UPT, 0x40, 0x4 ;  /* 0x000000000004789c */ /* 0x000fe20003f4e870 */
[----:B------:R-:W-:Y:S01]  /*3600*/  UMOV UR23, UR41 ;  /* 0x0000002900177c82 */ /* 0x000fe20008000000 */
[----:B------:R-:W-:Y:S01]  /*3610*/  UMOV UR22, UR40 ;  /* 0x0000002800167c82 */ /* 0x000fe20008000000 */
[----:B------:R-:W-:-:S08]  /*3620*/  UMOV UR10, UR24 ;  /* 0x00000018000a7c82 */ /* 0x000fd00008000000 */
.L_x_64:
[----:B------:R-:W-:Y:S02]  /*3630*/  UIADD3 UR23, UPT, UPT, UR23, 0x1, URZ ;  /* 0x0000000117177890 */ /* 0x000fe4000fffe0ff */
[----:B--2---:R-:W-:Y:S02]  /*3640*/  ULEA UR5, UR10, UR26, 0x3 ;  /* 0x0000001a0a057291 */ /* 0x004fe4000f8e18ff */
[----:B------:R-:W-:Y:S01]  /*3650*/  UISETP.NE.AND UP3, UPT, UR23, URZ, UPT ;  /* 0x000000ff1700728c */ /* 0x000fe2000bf65270 */
[----:B---3--:R-:W-:Y:S10]  /*3660*/  @P2 BRA `(.L_x_62) ;  /* 0x00000000000c2947 */ /* 0x008ff40003800000 */
[----:B-1----:R-:W-:Y:S04]  /*3670*/  SHF.L.U32 R3, R8, 0x1f, RZ ;  /* 0x0000001f08037819 */ /* 0x002fe800000006ff */
[----:B------:R-:W1:Y:S02]  /*3680*/  SYNCS.PHASECHK.TRANS64.TRYWAIT P0, [UR5], R3 ;  /* 0x00000003ff0075a7 */ /* 0x000e640008001105 */
[----:B-1----:R-:W-:Y:S05]  /*3690*/  @!P0 BRA `(.L_x_63) ;  /* 0x0000004400a08947 */ /* 0x002fea0003800000 */
.L_x_62:
[----:B------:R-:W-:Y:S01]  /*36a0*/  UISETP.NE.AND UP0, UPT, UR22, 0x1, UPT ;  /* 0x000000011600788c */ /* 0x000fe2000bf05270 */
[----:B------:R-:W-:Y:S01]  /*36b0*/  PLOP3.LUT P2, PT, PT, PT, PT, 0x80, 0x8 ;  /* 0x000000000008781c */ /* 0x000fe20003f4f070 */
[----:B------:R-:W-:Y:S02]  /*36c0*/  UIADD3 UR4, UPT, UPT, UR10, 0x1, URZ ;  /* 0x000000010a047890 */ /* 0x000fe4000fffe0ff */
[----:B------:R-:W-:Y:S02]  /*36d0*/  UIADD3 UR25, UPT, UPT, UR5, 0x18, URZ ;  /* 0x0000001805197890 */ /* 0x000fe4000fffe0ff */
[----:B------:R-:W-:Y:S01]  /*36e0*/  UISETP.NE.AND UP1, UPT, UR4, 0x3, UPT ;  /* 0x000000030400788c */ /* 0x000fe2000bf25270 */
[----:B------:R-:W-:Y:S01]  /*36f0*/  PLOP3.LUT P0, PT, PT, PT, UP0, 0x80, 0x8 ;  /* 0x000000000008781c */ /* 0x000fe20003f0f008 */
[----:B------:R-:W-:Y:S02]  /*3700*/  UIADD3 UR22, UPT, UPT, UR22, -0x1, URZ ;  /* 0xffffffff16167890 */ /* 0x000fe4000fffe0ff */
[----:B------:R-:W-:Y:S02]  /*3710*/  USEL UR6, URZ, 0x1, UP1 ;  /* 0x00000001ff067887 */ /* 0x000fe40008800000 */
[----:B------:R-:W-:Y:S01]  /*3720*/  USEL UR24, UR4, URZ, UP1 ;  /* 0x000000ff04187287 */ /* 0x000fe20008800000 */
[----:B------:R-:W-:Y:S01]  /*3730*/  UMOV UR7, 0x40004040 ;  /* 0x4000404000077882 */ /* 0x000fe20000000000 */
[----:B------:R-:W-:Y:S02]  /*3740*/  UMOV UR5, 0x40004040 ;  /* 0x4000404000057882 */ /* 0x000fe40000000000 */
[----:B------:R-:W-:Y:S01]  /*3750*/  @UP0 ULEA UR4, UR24, UR26, 0x3 ;  /* 0x0000001a18040291 */ /* 0x000fe2000f8e18ff */
[----:B------:R-:W-:Y:S01]  /*3760*/  LOP3.LUT R8, R8, UR6, RZ, 0x3c, !PT ;  /* 0x0000000608087c12 */ /* 0x000fe2000f8e3cff */
[----:B------:R-:W-:Y:S01]  /*3770*/  ULEA UR6, UR10, UR29, 0xa ;  /* 0x0000001d0a067291 */ /* 0x000fe2000f8e50ff */
[----:B------:R-:W-:Y:S02]  /*3780*/  UMOV UR21, 0x40004040 ;  /* 0x4000404000157882 */ /* 0x000fe40000000000 */
[----:B-1----:R-:W-:Y:S01]  /*3790*/  @P0 SHF.L.U32 R0, R8, 0x1f, RZ ;  /* 0x0000001f08000819 */ /* 0x002fe200000006ff */
[----:B------:R-:W-:Y:S02]  /*37a0*/  UIADD3 UR20, UPT, UPT, UR6, 0x2, URZ ;  /* 0x0000000206147890 */ /* 0x000fe4000fffe0ff */
[----:B------:R-:W-:Y:S01]  /*37b0*/  UIADD3 UR16, UPT, UPT, UR6, 0x4, URZ ;  /* 0x0000000406107890 */ /* 0x000fe2000fffe0ff */
[----:B------:R2:W3:Y:S01]  /*37c0*/  @P0 SYNCS.PHASECHK.TRANS64.TRYWAIT P2, [UR4], R0 ;  /* 0x00000000ff0005a7 */ /* 0x0004e20008041104 */
[----:B------:R-:W-:Y:S02]  /*37d0*/  ULEA UR4, UR10, UR28, 0x9 ;  /* 0x0000001c0a047291 */ /* 0x000fe4000f8e48ff */
[----:B------:R-:W-:Y:S02]  /*37e0*/  UIADD3 UR12, UPT, UPT, UR6, 0x6, URZ ;  /* 0x00000006060c7890 */ /* 0x000fe4000fffe0ff */
[----:B------:R-:W-:Y:S02]  /*37f0*/  UIADD3 UR18, UPT, UPT, UR4, 0x2, URZ ;  /* 0x0000000204127890 */ /* 0x000fe4000fffe0ff */
[----:B------:R-:W-:Y:S02]  /*3800*/  UIADD3 UR14, UPT, UPT, UR4, 0x4, URZ ;  /* 0x00000004040e7890 */ /* 0x000fe4000fffe0ff */
[----:B------:R-:W-:Y:S01]  /*3810*/  UIADD3 UR8, UPT, UPT, UR4, 0x6, URZ ;  /* 0x0000000604087890 */ /* 0x000fe2000fffe0ff */
[----:B------:R2:W-:Y:S01]  /*3820*/  UTCQMMA gdesc[UR4], gdesc[UR6], tmem[UR11], tmem[UR38], idesc[UR39], UP2 ;  /* 0x00ff2606040075ea */ /* 0x0005e2000900030b */
[----:B------:R-:W-:Y:S01]  /*3830*/  UPLOP3.LUT UP2, UPT, UPT, UPT, UPT, 0x80, 0x8 ;  /* 0x000000000008789c */ /* 0x000fe20003f4f070 */
[----:B------:R-:W-:Y:S01]  /*3840*/  UMOV UR19, 0x40004040 ;  /* 0x4000404000137882 */ /* 0x000fe20000000000 */
[----:B------:R-:W-:Y:S01]  /*3850*/  UMOV UR17, 0x40004040 ;  /* 0x4000404000117882 */ /* 0x000fe20000000000 */
[----:B------:R2:W-:Y:S01]  /*3860*/  UTCQMMA gdesc[UR18], gdesc[UR20], tmem[UR11], tmem[UR36], idesc[UR37], UPT ;  /* 0x00ff2414120075ea */ /* 0x0005e2000b80030b */
[----:B------:R-:W-:Y:S01]  /*3870*/  UMOV UR15, 0x40004040 ;  /* 0x40004040000f7882 */ /* 0x000fe20000000000 */
[----:B------:R-:W-:Y:S01]  /*3880*/  UMOV UR13, 0x40004040 ;  /* 0x40004040000d7882 */ /* 0x000fe20000000000 */
[----:B------:R-:W-:Y:S01]  /*3890*/  UMOV UR9, 0x40004040 ;  /* 0x4000404000097882 */ /* 0x000fe20000000000 */
[----:B------:R2:W-:Y:S01]  /*38a0*/  UTCQMMA gdesc[UR14], gdesc[UR16], tmem[UR11], tmem[UR34], idesc[UR35], UPT ;  /* 0x00ff22100e0075ea */ /* 0x0005e2000b80030b */
[----:B------:R2:W-:Y:S01]  /*38b0*/  UTCQMMA gdesc[UR8], gdesc[UR12], tmem[UR11], tmem[UR32], idesc[UR33], UPT ;  /* 0x00ff200c080075ea */ /* 0x0005e2000b80030b */
[----:B------:R2:W-:Y:S01]  /*38c0*/  UTCBAR.MULTICAST [UR25], URZ, UR27 ;  /* 0x000000ff190073e9 */ /* 0x0005e2000800081b */
[----:B------:R-:W-:Y:S01]  /*38d0*/  UMOV UR10, UR24 ;  /* 0x00000018000a7c82 */ /* 0x000fe20008000000 */
[----:B------:R-:W-:Y:S05]  /*38e0*/  BRA.U UP3, `(.L_x_64) ;  /* 0xfffffffd03507547 */ /* 0x000fea000b83ffff */
.L_x_61:
[----:B--2---:R-:W-:Y:S01]  /*38f0*/  UIADD3 UR4, UPT, UPT, UR30, 0x1, URZ ;  /* 0x000000011e047890 */ /* 0x004fe2000fffe0ff */
[C---:B------:R-:W-:Y:S01]  /*3900*/  ISETP.NE.AND P0, PT, R10.reuse, 0x2, PT ;  /* 0x000000020a00780c */ /* 0x040fe20003f05270 */
[----:B------:R-:W-:Y:S02]  /*3910*/  UIADD3 UR5, UPT, UPT, UR31, 0x80, URZ ;  /* 0x000000801f057890 */ /* 0x000fe4000fffe0ff */
[----:B------:R-:W-:Y:S01]  /*3920*/  UISETP.NE.AND UP0, UPT, UR4, 0x4, UPT ;  /* 0x000000040400788c */ /* 0x000fe2000bf05270 */
[----:B-1----:R-:W-:Y:S02]  /*3930*/  SEL R0, RZ, 0x1, P0 ;  /* 0x00000001ff007807 */ /* 0x002fe40000000000 */
[----:B------:R-:W-:Y:S01]  /*3940*/  SEL R10, R10, RZ, P0 ;  /* 0x000000ff0a0a7207 */ /* 0x000fe20000000000 */
[----:B------:R-:W-:Y:S01]  /*3950*/  USEL UR6, URZ, 0x1, UP0 ;  /* 0x00000001ff067887 */ /* 0x000fe20008000000 */
[----:B------:R-:W-:Y:S01]  /*3960*/  LOP3.LUT R9, R9, R0, RZ, 0x3c, !PT ;  /* 0x0000000009097212 */ /* 0x000fe200078e3cff */
[----:B------:R-:W-:Y:S01]  /*3970*/  USEL UR30, UR4, URZ, UP0 ;  /* 0x000000ff041e7287 */ /* 0x000fe20008000000 */
[----:B------:R1:W-:Y:S03]  /*3980*/  UTCBAR [UR5], URZ ;  /* 0x000000ff050073e9 */ /* 0x0003e600080000ff */
[----:B------:R-:W-:Y:S01]  /*3990*/  LOP3.LUT R11, R11, UR6, RZ, 0x3c, !PT ;  /* 0x000000060b0b7c12 */ /* 0x000fe2000f8e3cff */
[----:B------:R-:W-:Y:S07]  /*39a0*/  @P1 BRA `(.L_x_65) ;  /* 0xfffffff800881947 */ /* 0x000fee000383ffff */
[----:B------:R-:W2:Y:S01]  /*39b0*/  S2UR UR8, SR_CgaCtaId ;  /* 0x00000000000879c3 */ /* 0x000ea20000008800 */
[----:B------:R-:W-:Y:S01]  /*39c0*/  ELECT P0, URZ, PT ;  /* 0x0000000000ff782f */ /* 0x000fe20003800000 */
[----:B------:R-:W-:Y:S01]  /*39d0*/  IMAD.MOV.U32 R0, RZ, RZ, 0x1 ;  /* 0x00000001ff007424 */ /* 0x000fe200078e00ff */
[----:B------:R-:W-:Y:S01]  /*39e0*/  UIADD3 UR26, UPT, UPT, UR26, 0xa0, URZ ;  /* 0x000000a01a1a7890 */ /* 0x000fe2000fffe0ff */
[----:B------:R-:W-:Y:S01]  /*39f0*/  SHF.L.U32 R3, R11, 0x1f, RZ ;  /* 0x0000001f0b037819 */ /* 0x000fe200000006ff */
[----:B------:R-:W-:-:S03]  /*3a00*/  UMOV UR4, 0x40 ;  /* 0x0000004000047882 */ /* 0x000fc60000000000 */
[----:B------:R-:W-:Y:S01]  /*3a10*/  UVIRTCOUNT.DEALLOC.SMPOOL 0x80 ;  /* 0x000000800000784c */ /* 0x000fe20000000000 */
[----:B--2---:R-:W-:Y:S02]  /*3a20*/  ULEA UR8, UR8, UR4, 0x18 ;  /* 0x0000000408087291 */ /* 0x004fe4000f8ec0ff */
[----:B------:R-:W-:-:S07]  /*3a30*/  ULEA UR4, UR30, UR26, 0x3 ;  /* 0x0000001a1e047291 */ /* 0x000fce000f8e18ff */
[----:B------:R2:W-:Y:S02]  /*3a40*/  @P0 STS.U8 [UR8+0x1c], R0 ;  /* 0x00001c00ff000988 */ /* 0x0005e40008000008 */
[----:B------:R-:W4:Y:S02]  /*3a50*/  SYNCS.PHASECHK.TRANS64.TRYWAIT P0, [UR4], R3 ;  /* 0x00000003ff0075a7 */ /* 0x000f240008001104 */
[----:B--2-4-:R-:W-:Y:S05]  /*3a60*/  @!P0 BRA `(.L_x_66) ;  /* 0x0000004000c48947 */ /* 0x014fea0003800000 */
.L_x_129:
[----:B------:R-:W-:-:S04]  /*3a70*/  UIADD3 UR4, UPT, UPT, UR30, 0x1, URZ ;  /* 0x000000011e047890 */ /* 0x000fc8000fffe0ff */
[----:B------:R-:W-:-:S04]  /*3a80*/  UISETP.NE.AND UP0, UPT, UR4, 0x4, UPT ;  /* 0x000000040400788c */ /* 0x000fc8000bf05270 */
[----:B------:R-:W-:Y:S02]  /*3a90*/  USEL UR6, URZ, 0x1, UP0 ;  /* 0x00000001ff067887 */ /* 0x000fe40008000000 */
[----:B------:R-:W-:-:S04]  /*3aa0*/  USEL UR4, UR4, URZ, UP0 ;  /* 0x000000ff04047287 */ /* 0x000fc80008000000 */
[----:B-1----:R-:W-:Y:S01]  /*3ab0*/  ULEA UR5, UR4, UR26, 0x3 ;  /* 0x0000001a04057291 */ /* 0x002fe2000f8e18ff */
[----:B------:R-:W-:-:S04]  /*3ac0*/  LOP3.LUT R2, R11, UR6, RZ, 0x3c, !PT ;  /* 0x000000060b027c12 */ /* 0x000fc8000f8e3cff */
[----:B--2---:R-:W-:-:S04]  /*3ad0*/  SHF.L.U32 R3, R2, 0x1f, RZ ;  /* 0x0000001f02037819 */ /* 0x004fc800000006ff */
[----:B------:R-:W1:Y:S02]  /*3ae0*/  SYNCS.PHASECHK.TRANS64.TRYWAIT P0, [UR5], R3 ;  /* 0x00000003ff0075a7 */ /* 0x000e640008001105 */
[----:B-1----:R-:W-:Y:S05]  /*3af0*/  @!P0 BRA `(.L_x_67) ;  /* 0x0000004000b88947 */ /* 0x002fea0003800000 */
.L_x_131:
        /* <DEDUP_REMOVED lines=9> */
.L_x_133:
[----:B------:R-:W-:-:S04]  /*3b90*/  UIADD3 UR4, UPT, UPT, UR4, 0x1, URZ ;  /* 0x0000000104047890 */ /* 0x000fc8000fffe0ff */
[----:B------:R-:W-:-:S04]  /*3ba0*/  UISETP.NE.AND UP0, UPT, UR4, 0x4, UPT ;  /* 0x000000040400788c */ /* 0x000fc8000bf05270 */
[----:B------:R-:W-:Y:S02]  /*3bb0*/  USEL UR5, URZ, 0x1, UP0 ;  /* 0x00000001ff057887 */ /* 0x000fe40008000000 */
[----:B------:R-:W-:-:S04]  /*3bc0*/  USEL UR4, UR4, URZ, UP0 ;  /* 0x000000ff04047287 */ /* 0x000fc80008000000 */
[----:B------:R-:W-:Y:S01]  /*3bd0*/  ULEA UR4, UR4, UR26, 0x3 ;  /* 0x0000001a04047291 */ /* 0x000fe2000f8e18ff */
[----:B-1----:R-:W-:-:S04]  /*3be0*/  LOP3.LUT R3, R2, UR5, RZ, 0x3c, !PT ;  /* 0x0000000502037c12 */ /* 0x002fc8000f8e3cff */
[----:B------:R-:W-:-:S04]  /*3bf0*/  SHF.L.U32 R3, R3, 0x1f, RZ ;  /* 0x0000001f03037819 */ /* 0x000fc800000006ff */
[----:B------:R-:W1:Y:S02]  /*3c00*/  SYNCS.PHASECHK.TRANS64.TRYWAIT P0, [UR4], R3 ;  /* 0x00000003ff0075a7 */ /* 0x000e640008001104 */
[----:B-1----:R-:W-:Y:S05]  /*3c10*/  @!P0 BRA `(.L_x_69) ;  /* 0x0000004000a08947 */ /* 0x002fea0003800000 */
.L_x_135:
[----:B------:R-:W-:Y:S01]  /*3c20*/  NOP ;  /* 0x0000000000007918 */ /* 0x000fe20000000000 */
[----:B-1----:R-:W1:Y:S01]  /*3c30*/  LDS R0, [UR8+0x14] ;  /* 0x00001408ff007984 */ /* 0x002e620008000800 */
[----:B------:R-:W-:Y:S01]  /*3c40*/  ULOP3.LUT UR4, UR42, 0xffff, URZ, 0xc0, !UPT ;  /* 0x0000ffff2a047892 */ /* 0x000fe2000f8ec0ff */
[----:B------:R-:W-:Y:S01]  /*3c50*/  UMOV UR5, 0xffff ;  /* 0x0000ffff00057882 */ /* 0x000fe20000000000 */
[----:B------:R-:W-:Y:S02]  /*3c60*/  UMOV UR6, 0x1 ;  /* 0x0000000100067882 */ /* 0x000fe40000000000 */
[----:B------:R-:W-:-:S04]  /*3c70*/  USHF.R.U32.HI UR4, URZ, 0x5, UR4 ;  /* 0x00000005ff047899 */ /* 0x000fc80008011604 */
[----:B------:R-:W-:Y:S02]  /*3c80*/  USHF.L.U32 UR5, UR5, UR4, URZ ;  /* 0x0000000405057299 */ /* 0x000fe400080006ff */
[----:B------:R-:W-:-:S04]  /*3c90*/  USHF.L.U32 UR4, UR6, UR4, URZ ;  /* 0x0000000406047299 */ /* 0x000fc800080006ff */
[----:B-1----:R-:W-:-:S04]  /*3ca0*/  LOP3.LUT R0, R0, UR5, RZ, 0xc0, !PT ;  /* 0x0000000500007c12 */ /* 0x002fc8000f8ec0ff */
[----:B------:R-:W-:-:S13]  /*3cb0*/  ISETP.NE.AND P0, PT, R0, UR5, PT ;  /* 0x0000000500007c0c */ /* 0x000fda000bf05270 */
[----:B------:R-:W-:Y:S05]  /*3cc0*/  @P0 BRA `(.L_x_70) ;  /* 0x0000000000580947 */ /* 0x000fea0003800000 */
[----:B------:R-:W1:Y:S02]  /*3cd0*/  LDS R0, [UR8+0x18] ;  /* 0x00001808ff007984 */ /* 0x000e640008000800 */
[----:B-1----:R-:W-:-:S04]  /*3ce0*/  LOP3.LUT R0, R0, UR4, RZ, 0xc0, !PT ;  /* 0x0000000400007c12 */ /* 0x002fc8000f8ec0ff */
[----:B------:R-:W-:-:S13]  /*3cf0*/  ISETP.NE.AND P0, PT, R0, UR4, PT ;  /* 0x0000000400007c0c */ /* 0x000fda000bf05270 */
[----:B------:R-:W-:Y:S05]  /*3d00*/  @P0 BRA `(.L_x_71) ;  /* 0x00000000003c0947 */ /* 0x000fea0003800000 */
[----:B------:R-:W1:Y:S01]  /*3d10*/  S2R R2, SR_LANEID ;  /* 0x0000000000027919 */ /* 0x000e620000000000 */
[----:B------:R-:W-:Y:S01]  /*3d20*/  ULOP3.LUT UR5, URZ, UR5, URZ, 0x33, !UPT ;  /* 0x00000005ff057292 */ /* 0x000fe2000f8e33ff */
[----:B------:R-:W-:Y:S01]  /*3d30*/  LOP3.LUT R4, RZ, UR4, RZ, 0x33, !PT ;  /* 0x00000004ff047c12 */ /* 0x000fe2000f8e33ff */
[----:B------:R-:W-:Y:S02]  /*3d40*/  VOTEU.ANY UR4, UPT, PT ;  /* 0x0000000000047886 */ /* 0x000fe400038e0100 */
[----:B------:R-:W-:Y:S01]  /*3d50*/  UFLO.U32 UR4, UR4 ;  /* 0x00000004000472bd */ /* 0x000fe200080e0000 */
[----:B------:R-:W2:Y:S01]  /*3d60*/  REDUX UR6, R4 ;  /* 0x00000000040673c4 */ /* 0x000ea20000000000 */
[----:B------:R-:W-:-:S06]  /*3d70*/  IMAD.U32 R0, RZ, RZ, UR5 ;  /* 0x00000005ff007e24 */ /* 0x000fcc000f8e00ff */
[----:B------:R4:W-:Y:S01]  /*3d80*/  UTCATOMSWS.AND URZ, UR5 ;  /* 0x0000000500ff79e3 */ /* 0x0009e20008000000 */
[----:B------:R-:W3:Y:S01]  /*3d90*/  REDUX UR7, R0 ;  /* 0x00000000000773c4 */ /* 0x000ee20000000000 */
[----:B-1----:R-:W-:Y:S01]  /*3da0*/  ISETP.EQ.U32.AND P0, PT, R2, UR4, PT ;  /* 0x0000000402007c0c */ /* 0x002fe2000bf02070 */
[----:B--2---:R-:W-:Y:S01]  /*3db0*/  IMAD.U32 R2, RZ, RZ, UR6 ;  /* 0x00000006ff027e24 */ /* 0x004fe2000f8e00ff */
[----:B---3--:R-:W-:-:S11]  /*3dc0*/  MOV R3, UR7 ;  /* 0x0000000700037c02 */ /* 0x008fd60008000f00 */
[----:B------:R4:W-:Y:S04]  /*3dd0*/  @P0 ATOMS.AND RZ, [UR8+0x14], R3 ;  /* 0x00001403ffff098c */ /* 0x0009e8000a800008 */
[----:B------:R4:W-:Y:S01]  /*3de0*/  @P0 ATOMS.AND RZ, [UR8+0x18], R2 ;  /* 0x00001802ffff098c */ /* 0x0009e2000a800008 */
[----:B------:R-:W-:Y:S05]  /*3df0*/  BRA `(.L_x_72) ;  /* 0x0000000000147947 */ /* 0x000fea0003800000 */
.L_x_71:
[----:B------:R-:W-:Y:S02]  /*3e00*/  MOV R2, 0x3e20 ;  /* 0x00003e2000027802 */ /* 0x000fe40000000f00 */
[----:B---3-5:R-:W-:Y:S05]  /*3e10*/  CALL.REL.NOINC `($__internal_0_$__cuda_sm10x_tcgen05_guardrail_trap_col_being_dealloced_not_returned_by_alloc) ;  /* 0x0000004000fc7944 */ /* 0x028fea0003c00000 */
[----:B------:R-:W-:Y:S05]  /*3e20*/  BRA `(.L_x_72) ;  /* 0x0000000000087947 */ /* 0x000fea0003800000 */
.L_x_70:
[----:B------:R-:W-:Y:S02]  /*3e30*/  MOV R2, 0x3e50 ;  /* 0x00003e5000027802 */ /* 0x000fe40000000f00 */
[----:B---3-5:R-:W-:Y:S05]  /*3e40*/  CALL.REL.NOINC `($__internal_2_$__cuda_sm10x_tcgen05_guardrail_trap_unallocated_columns_being_dealloced) ;  /* 0x0000004400087944 */ /* 0x028fea0003c00000 */
.L_x_72:
[----:B------:R-:W-:Y:S01]  /*3e50*/  NOP ;  /* 0x0000000000007918 */ /* 0x000fe20000000000 */
[----:B----4-:R-:W-:Y:S05]  /*3e60*/  EXIT ;  /* 0x000000000000794d */ /* 0x010fea0003800000 */
.L_x_54:
[----:B------:R-:W-:-:S09]  /*3e70*/  UISETP.NE.OR UP0, UPT, UR17, 0x3, !UP3 ;  /* 0x000000031100788c */ /* 0x000fd2000df05670 */
[----:B------:R-:W-:Y:S05]  /*3e80*/  BRA.U UP0, `(.L_x_73) ;  /* 0x0000000d00807547 */ /* 0x000fea000b800000 */
[----:B------:R-:W2:Y:S01]  /*3e90*/  S2UR UR10, SR_CgaCtaId ;  /* 0x00000000000a79c3 */ /* 0x000ea20000008800 */
[----:B------:R-:W3:Y:S01]  /*3ea0*/  LDCU UR32, c[0x0][0x370] ;  /* 0x00006e00ff2077ac */ /* 0x000ee20008000800 */
[----:B------:R-:W-:Y:S02]  /*3eb0*/  HFMA2 R13, -RZ, RZ, 0, 0 ;  /* 0x00000000ff0d7431 */ /* 0x000fe400000001ff */
[----:B------:R-:W-:Y:S01]  /*3ec0*/  IMAD.MOV.U32 R15, RZ, RZ, 0x1 ;  /* 0x00000001ff0f7424 */ /* 0x000fe200078e00ff */
[----:B------:R-:W-:Y:S01]  /*3ed0*/  MOV R7, 0x1000 ;  /* 0x0000100000077802 */ /* 0x000fe20000000f00 */
[----:B------:R-:W3:Y:S01]  /*3ee0*/  LDCU.128 UR28, c[0x0][0xb10] ;  /* 0x00016200ff1c77ac */ /* 0x000ee20008000c00 */
[----:B------:R-:W-:Y:S01]  /*3ef0*/  IMAD.MOV.U32 R14, RZ, RZ, RZ ;  /* 0x000000ffff0e7224 */ /* 0x000fe200078e00ff */
[----:B------:R-:W4:Y:S01]  /*3f00*/  LDC.64 R16, c[0x0][0x348] ;  /* 0x0000d200ff107b82 */ /* 0x000f220000000a00 */
[----:B------:R-:W1:Y:S01]  /*3f10*/  LDCU UR27, c[0x0][0x374] ;  /* 0x00006e80ff1b77ac */ /* 0x000e620008000800 */
[----:B------:R-:W2:Y:S06]  /*3f20*/  LDCU UR15, c[0x0][0xb0c] ;  /* 0x00016180ff0f77ac */ /* 0x000eac0008000800 */
[----:B------:R-:W4:Y:S01]  /*3f30*/  LDC.64 R2, c[0x0][0x888] ;  /* 0x00022200ff027b82 */ /* 0x000f220000000a00 */
[----:B------:R-:W2:Y:S01]  /*3f40*/  LDCU UR39, c[0x0][0xb20] ;  /* 0x00016400ff2777ac */ /* 0x000ea20008000800 */
[----:B------:R-:W2:Y:S06]  /*3f50*/  LDCU UR4, c[0x0][0xb30] ;  /* 0x00016600ff0477ac */ /* 0x000eac0008000800 */
[----:B------:R-:W4:Y:S01]  /*3f60*/  LDC.64 R4, c[0x0][0x890] ;  /* 0x00022400ff047b82 */ /* 0x000f220000000a00 */
[----:B------:R-:W-:Y:S01]  /*3f70*/  UMOV UR21, 0x400 ;  /* 0x0000040000157882 */ /* 0x000fe20000000000 */
[----:B---3--:R-:W-:-:S02]  /*3f80*/  UIMAD.WIDE.U32 UR6, UR32, UR28, URZ ;  /* 0x0000001c200672a5 */ /* 0x008fc4000f8e00ff */
[----:B-1----:R-:W-:Y:S02]  /*3f90*/  UIMAD.WIDE.U32 UR8, UR27, UR31, URZ ;  /* 0x0000001f1b0872a5 */ /* 0x002fe4000f8e00ff */
[----:B--2---:R-:W-:Y:S02]  /*3fa0*/  ULEA UR21, UR10, UR21, 0x18 ;  /* 0x000000150a157291 */ /* 0x004fe4000f8ec0ff */
[----:B------:R-:W-:Y:S02]  /*3fb0*/  UPLOP3.LUT UP3, UPT, UPT, UPT, UPT, 0x40, 0x4 ;  /* 0x000000000004789c */ /* 0x000fe40003f6e870 */
[----:B------:R-:W-:Y:S02]  /*3fc0*/  UIADD3 UR33, UPT, UPT, UR21, 0x38, URZ ;  /* 0x0000003815217890 */ /* 0x000fe4000fffe0ff */
[----:B------:R-:W-:Y:S01]  /*3fd0*/  UIADD3 UR17, UPT, UPT, UR21, 0x30, URZ ;  /* 0x0000003015117890 */ /* 0x000fe2000fffe0ff */
[----:B------:R-:W-:Y:S01]  /*3fe0*/  UMOV UR6, UR7 ;  /* 0x0000000700067c82 */ /* 0x000fe20008000000 */
[----:B------:R-:W-:Y:S01]  /*3ff0*/  UMOV UR35, UR9 ;  /* 0x0000000900237c82 */ /* 0x000fe20008000000 */
[----:B------:R-:W-:-:S02]  /*4000*/  UISETP.GE.AND UP0, UPT, UR42, 0x1, UPT ;  /* 0x000000012a00788c */ /* 0x000fc4000bf06270 */
[----:B------:R-:W-:Y:S01]  /*4010*/  UISETP.NE.AND UP4, UPT, UR42, 0x1, UPT ;  /* 0x000000012a00788c */ /* 0x000fe2000bf85270 */
[----:B------:R-:W1:Y:S01]  /*4020*/  LDCU.64 UR22, c[0x0][0xb28] ;  /* 0x00016500ff1677ac */ /* 0x000e620008000a00 */
[----:B------:R-:W-:Y:S02]  /*4030*/  UISETP.NE.AND UP6, UPT, UR15, 0x1, UPT ;  /* 0x000000010f00788c */ /* 0x000fe4000bfc5270 */
[----:B------:R-:W-:Y:S02]  /*4040*/  UISETP.NE.AND UP5, UPT, UR30, 0x1, UPT ;  /* 0x000000011e00788c */ /* 0x000fe4000bfa5270 */
[----:B------:R-:W-:Y:S02]  /*4050*/  UPRMT UR33, UR10, 0x654, UR33 ;  /* 0x000006540a217896 */ /* 0x000fe40008000021 */
[----:B------:R-:W-:Y:S02]  /*4060*/  USHF.R.U32.HI UR37, URZ, UR29, UR6 ;  /* 0x0000001dff257299 */ /* 0x000fe40008011606 */
[----:B------:R-:W-:-:S02]  /*4070*/  UPRMT UR34, UR10, 0x654, UR17 ;  /* 0x000006540a227896 */ /* 0x000fc40008000011 */
[----:B------:R-:W-:Y:S02]  /*4080*/  USHF.R.U32.HI UR35, URZ, UR39, UR35 ;  /* 0x00000027ff237299 */ /* 0x000fe40008011623 */
[----:B------:R-:W-:-:S11]  /*4090*/  UISETP.NE.AND UP2, UPT, UR4, 0x1, UPT ;  /* 0x000000010400788c */ /* 0x000fd6000bf45270 */
.L_x_82:
[C---:B------:R-:W-:Y:S02]  /*40a0*/  LEA R12, R14.reuse, UR21, 0x3 ;  /* 0x000000150e0c7c11 */ /* 0x040fe4000f8e18ff */
[----:B------:R-:W-:Y:S02]  /*40b0*/  SHF.L.U32 R9, R13, 0x1f, RZ ;  /* 0x0000001f0d097819 */ /* 0x000fe400000006ff */
[----:B------:R-:W-:Y:S02]  /*40c0*/  LEA R10, R14, UR21, 0x4 ;  /* 0x000000150e0a7c11 */ /* 0x000fe4000f8e20ff */
[----:B--2---:R-:W2:Y:S02]  /*40d0*/  SYNCS.PHASECHK.TRANS64.TRYWAIT P0, [R12+URZ+0x60], R9 ;  /* 0x000060090c0075a7 */ /* 0x004ea400080011ff */
[----:B--2---:R-:W-:Y:S05]  /*40e0*/  @!P0 BRA `(.L_x_74) ;  /* 0x0000003c00848947 */ /* 0x004fea0003800000 */
.L_x_136:
[----:B--2---:R-:W2:Y:S01]  /*40f0*/  LDS.128 R8, [R10+0xf0] ;  /* 0x0000f0000a087984 */ /* 0x004ea20000000c00 */
[----:B------:R-:W-:Y:S01]  /*4100*/  UISETP.GE.AND UP0, UPT, UR42, 0x1, UPT ;  /* 0x000000012a00788c */ /* 0x000fe2000bf06270 */
[----:B------:R-:W-:Y:S01]  /*4110*/  @!PT LDS RZ, [RZ] ;  /* 0x00000000fffff984 */ /* 0x000fe20000000800 */
[----:B------:R-:W-:Y:S01]  /*4120*/  @!PT LDS RZ, [RZ] ;  /* 0x00000000fffff984 */ /* 0x000fe20000000800 */
[----:B------:R-:W-:Y:S01]  /*4130*/  @!PT LDS RZ, [RZ] ;  /* 0x00000000fffff984 */ /* 0x000fe20000000800 */
[----:B------:R-:W-:Y:S01]  /*4140*/  @!PT LDS RZ, [RZ] ;  /* 0x00000000fffff984 */ /* 0x000fe20000000800 */
[----:B------:R3:W-:Y:S06]  /*4150*/  MEMBAR.ALL.CTA ;  /* 0x0000000000007992 */ /* 0x0007ec0000008000 */
[----:B---3--:R-:W3:Y:S01]  /*4160*/  FENCE.VIEW.ASYNC.S ;  /* 0x00000000000073c6 */ /* 0x008ee20000000000 */
[----:B--2---:R-:W-:Y:S11]  /*4170*/  LOP3.LUT P0, RZ, R10, 0x1, RZ, 0xc0, !PT ;  /* 0x000000010aff7812 */ /* 0x004ff6000780c0ff */
[----:B------:R-:W-:Y:S02]  /*4180*/  @!UPT UIADD3 URZ, UPT, UPT, URZ, URZ, URZ ;  /* 0x000000fffffff290 */ /* 0x000fe4000fffe0ff */
[----:B---3--:R-:W-:Y:S01]  /*4190*/  VOTEU.ANY UP1, P0 ;  /* 0x0000000000ff7886 */ /* 0x008fe20000020100 */
[----:B------:R-:W-:Y:S11]  /*41a0*/  PLOP3.LUT P0, PT, PT, PT, UP1, 0x80, 0x8 ;  /* 0x000000000008781c */ /* 0x000ff60003f0f018 */
[----:B------:R-:W-:Y:S02]  /*41b0*/  @!UPT UIADD3 URZ, UPT, UPT, URZ, URZ, URZ ;  /* 0x000000fffffff290 */ /* 0x000fe4000fffe0ff */
[----:B------:R-:W-:Y:S02]  /*41c0*/  @P0 SHF.R.U32.HI R0, RZ, 0x10, R9 ;  /* 0x00000010ff000819 */ /* 0x000fe40000011609 */
[----:B------:R-:W-:Y:S02]  /*41d0*/  @P0 MOV R6, R8 ;  /* 0x0000000800060202 */ /* 0x000fe40000000f00 */
[----:B------:R-:W-:Y:S01]  /*41e0*/  @P0 R2UR UR4, R0 ;  /* 0x00000000000402ca */ /* 0x000fe200000e0000 */
[----:B------:R-:W-:Y:S01]  /*41f0*/  VIADD R0, R12, 0x70 ;  /* 0x000000700c007836 */ /* 0x000fe20000000000 */
[----:B------:R-:W-:Y:S02]  /*4200*/  @P0 LOP3.LUT R8, R9, 0xffff, RZ, 0xc0, !PT ;  /* 0x0000ffff09080812 */ /* 0x000fe400078ec0ff */
[----:B------:R-:W-:Y:S02]  /*4210*/  @P0 R2UR UR6, R6 ;  /* 0x00000000060602ca */ /* 0x000fe400000e0000 */
[----:B------:R-:W-:Y:S02]  /*4220*/  PRMT R0, RZ, 0x654, R0 ;  /* 0x00000654ff007816 */ /* 0x000fe40000000000 */
[----:B------:R-:W-:Y:S02]  /*4230*/  @P0 R2UR UR5, R8 ;  /* 0x00000000080502ca */ /* 0x000fe400000e0000 */
[----:B------:R2:W-:Y:S03]  /*4240*/  SYNCS.ARRIVE.TRANS64.RED.A1T0 RZ, [R0+URZ], RZ ;  /* 0x000000ff00ff79a7 */ /* 0x0005e600081004ff */
[----:B------:R-:W-:Y:S04]  /*4250*/  @UP1 UMOV UR26, UR4 ;  /* 0x00000004001a1c82 */ /* 0x000fe80008000000 */
[----:B------:R-:W-:Y:S04]  /*4260*/  @UP1 UMOV UR14, UR6 ;  /* 0x00000006000e1c82 */ /* 0x000fe80008000000 */
[----:B------:R-:W-:Y:S01]  /*4270*/  @UP1 UMOV UR13, UR5 ;  /* 0x00000005000d1c82 */ /* 0x000fe20008000000 */
[----:B------:R-:W-:Y:S05]  /*4280*/  BRA.U !UP0, `(.L_x_75) ;  /* 0x0000000108a47547 */ /* 0x000fea000b800000 */
[----:B------:R-:W-:Y:S02]  /*4290*/  UIMAD.WIDE.U32 UR8, UR13, UR31, URZ ;  /* 0x0000001f0d0872a5 */ /* 0x000fe4000f8e00ff */
[----:B------:R-:W-:Y:S02]  /*42a0*/  UIMAD.WIDE.U32 UR10, UR14, UR28, URZ ;  /* 0x0000001c0e0a72a5 */ /* 0x000fe4000f8e00ff */
[----:B------:R-:W-:Y:S02]  /*42b0*/  USEL UR4, UR27, UR35, !UP5 ;  /* 0x000000231b047287 */ /* 0x000fe4000e800000 */
[----:B------:R-:W-:Y:S02]  /*42c0*/  USEL UR7, UR32, UR37, !UP6 ;  /* 0x0000002520077287 */ /* 0x000fe4000f000000 */
[----:B-1----:R-:W-:Y:S02]  /*42d0*/  UIMAD.WIDE.U32 UR18, UR4, UR22, URZ ;  /* 0x00000016041272a5 */ /* 0x002fe4000f8e00ff */
[----:B------:R-:W-:Y:S01]  /*42e0*/  UIMAD.WIDE.U32 UR24, UR7, UR22, URZ ;  /* 0x00000016071872a5 */ /* 0x000fe2000f8e00ff */
[----:B------:R-:W-:Y:S02]  /*42f0*/  UMOV UR5, UR9 ;  /* 0x0000000900057c82 */ /* 0x000fe40008000000 */
[----:B------:R-:W-:Y:S03]  /*4300*/  USHF.R.U32.HI UR6, URZ, UR39, UR5 ;  /* 0x00000027ff067299 */ /* 0x000fe60008011605 */
[----:B------:R-:W-:Y:S01]  /*4310*/  UMOV UR5, UR11 ;  /* 0x0000000b00057c82 */ /* 0x000fe20008000000 */
[----:B------:R-:W-:Y:S02]  /*4320*/  USEL UR6, UR13, UR6, !UP5 ;  /* 0x000000060d067287 */ /* 0x000fe4000e800000 */
[----:B------:R-:W-:Y:S02]  /*4330*/  USHF.R.U32.HI UR8, URZ, UR29, UR5 ;  /* 0x0000001dff087299 */ /* 0x000fe40008011605 */
[----:B------:R-:W-:Y:S01]  /*4340*/  UIMAD.WIDE.U32 UR10, UR6, UR22, URZ ;  /* 0x00000016060a72a5 */ /* 0x000fe2000f8e00ff */
[----:B------:R-:W-:Y:S02]  /*4350*/  UMOV UR5, UR19 ;  /* 0x0000001300057c82 */ /* 0x000fe40008000000 */
[----:B------:R-:W-:Y:S03]  /*4360*/  @UP4 USHF.R.U32.HI UR4, URZ, UR23, UR5 ;  /* 0x00000017ff044299 */ /* 0x000fe60008011605 */
[----:B------:R-:W-:Y:S01]  /*4370*/  UMOV UR5, UR25 ;  /* 0x0000001900057c82 */ /* 0x000fe20008000000 */
[----:B------:R-:W-:Y:S02]  /*4380*/  UIMAD UR4, UR42, UR4, URZ ;  /* 0x000000042a0472a4 */ /* 0x000fe4000f8e02ff */
[----:B------:R-:W-:Y:S02]  /*4390*/  @UP4 USHF.R.U32.HI UR7, URZ, UR23, UR5 ;  /* 0x00000017ff074299 */ /* 0x000fe40008011605 */
[----:B------:R-:W-:Y:S02]  /*43a0*/  USEL UR5, UR14, UR8, !UP6 ;  /* 0x000000080e057287 */ /* 0x000fe4000f000000 */
[----:B------:R-:W-:Y:S02]  /*43b0*/  UIMAD UR8, UR42, UR7, URZ ;  /* 0x000000072a0872a4 */ /* 0x000fe4000f8e02ff */
[----:B------:R-:W-:Y:S03]  /*43c0*/  UISETP.GE.AND UP0, UPT, UR6, UR4, UPT ;  /* 0x000000040600728c */ /* 0x000fe6000bf06270 */
[----:B------:R-:W-:Y:S01]  /*43d0*/  UMOV UR4, UR11 ;  /* 0x0000000b00047c82 */ /* 0x000fe20008000000 */
[----:B------:R-:W-:Y:S02]  /*43e0*/  UISETP.GE.OR UP0, UPT, UR5, UR8, UP0 ;  /* 0x000000080500728c */ /* 0x000fe40008706670 */
[----:B------:R-:W-:Y:S02]  /*43f0*/  USHF.R.U32.HI UR4, URZ, UR23, UR4 ;  /* 0x00000017ff047299 */ /* 0x000fe40008011604 */
[----:B------:R-:W-:Y:S02]  /*4400*/  UIMAD.WIDE.U32 UR8, UR5, UR22, URZ ;  /* 0x00000016050872a5 */ /* 0x000fe4000f8e00ff */
[----:B------:R-:W-:Y:S04]  /*4410*/  USEL UR10, UR6, UR4, !UP4 ;  /* 0x00000004060a7287 */ /* 0x000fe8000e000000 */
[----:B------:R-:W-:Y:S01]  /*4420*/  UIADD3 UR11, UPT, UPT, -UR10, URZ, URZ ;  /* 0x000000ff0a0b7290 */ /* 0x000fe2000fffe1ff */
[----:B------:R-:W-:Y:S02]  /*4430*/  @!UP0 UMOV UR4, UR9 ;  /* 0x0000000900048c82 */ /* 0x000fe40008000000 */
[----:B------:R-:W-:Y:S02]  /*4440*/  @!UP0 USHF.R.U32.HI UR4, URZ, UR23, UR4 ;  /* 0x00000017ff048299 */ /* 0x000fe40008011604 */
[----:B------:R-:W-:Y:S02]  /*4450*/  UIMAD UR8, UR42, UR11, UR6 ;  /* 0x0000000b2a0872a4 */ /* 0x000fe4000f8e0206 */
[----:B------:R-:W-:Y:S04]  /*4460*/  @!UP0 USEL UR4, UR5, UR4, !UP4 ;  /* 0x0000000405048287 */ /* 0x000fe8000e000000 */
[----:B------:R-:W-:Y:S02]  /*4470*/  @!UP0 UIMAD UR8, UR7, UR8, UR4 ;  /* 0x00000008070882a4 */ /* 0x000fe4000f8e0204 */
[----:B------:R-:W-:Y:S02]  /*4480*/  @!UP0 UIADD3 UR9, UPT, UPT, UR10, -UR4, URZ ;  /* 0x800000040a098290 */ /* 0x000fe4000fffe0ff */
[----:B------:R-:W-:Y:S02]  /*4490*/  UIADD3 UR4, UPT, UPT, -UR5, URZ, URZ ;  /* 0x000000ff05047290 */ /* 0x000fe4000fffe1ff */
[----:B------:R-:W-:Y:S02]  /*44a0*/  UIADD3 UR7, UPT, UPT, -UR6, URZ, URZ ;  /* 0x000000ff06077290 */ /* 0x000fe4000fffe1ff */
[----:B------:R-:W-:Y:S02]  /*44b0*/  @!UP0 UIMAD UR6, UR9, UR42, UR5 ;  /* 0x0000002a090682a4 */ /* 0x000fe4000f8e0205 */
[----:B------:R-:W-:Y:S02]  /*44c0*/  UIMAD UR14, UR15, UR4, UR14 ;  /* 0x000000040f0e72a4 */ /* 0x000fe4000f8e020e */
[----:B------:R-:W-:Y:S01]  /*44d0*/  UIMAD UR13, UR30, UR7, UR13 ;  /* 0x000000071e0d72a4 */ /* 0x000fe2000f8e020d */
[----:B------:R-:W-:Y:S02]  /*44e0*/  @!UP0 UMOV UR5, UR8 ;  /* 0x0000000800058c82 */ /* 0x000fe40008000000 */
[----:B------:R-:W-:Y:S02]  /*44f0*/  UIMAD UR14, UR5, UR15, UR14 ;  /* 0x0000000f050e72a4 */ /* 0x000fe4000f8e020e */
[----:B------:R-:W-:Y:S11]  /*4500*/  UIMAD UR13, UR6, UR30, UR13 ;  /* 0x0000001e060d72a4 */ /* 0x000ff6000f8e020d */
[----:B------:R-:W-:Y:S01]  /*4510*/  @!UPT UIADD3 URZ, UPT, UPT, URZ, URZ, URZ ;  /* 0x000000fffffff290 */ /* 0x000fe2000fffe0ff */
.L_x_75:
[----:B------:R-:W3:Y:S01]  /*4520*/  @!UP2 LDCU.128 UR8, c[0x0][0xb10] ;  /* 0x00016200ff08a7ac */ /* 0x000ee20008000c00 */
[C---:B----4-:R-:W-:Y:S02]  /*4530*/  ISETP.NE.U32.AND P1, PT, R4.reuse, RZ, PT ;  /* 0x000000ff0400720c */ /* 0x050fe40003f25070 */
[----:B------:R-:W-:Y:S02]  /*4540*/  ISETP.NE.U32.AND P0, PT, R4, RZ, PT ;  /* 0x000000ff0400720c */ /* 0x000fe40003f05070 */
[C---:B------:R-:W-:Y:S02]  /*4550*/  ISETP.NE.AND.EX P1, PT, R5.reuse, RZ, PT, P1 ;  /* 0x000000ff0500720c */ /* 0x040fe40003f25310 */
[----:B------:R-:W-:Y:S01]  /*4560*/  ISETP.NE.AND.EX P0, PT, R5, RZ, PT, P0 ;  /* 0x000000ff0500720c */ /* 0x000fe20003f05300 */
[----:B------:R-:W4:Y:S01]  /*4570*/  @!UP2 LDCU UR5, c[0x0][0xb0c] ;  /* 0x00016180ff05a7ac */ /* 0x000f220008000800 */
[----:B------:R-:W-:Y:S01]  /*4580*/  SHF.L.U32 R9, R15, 0x1f, RZ ;  /* 0x0000001f0f097819 */ /* 0x000fe200000006ff */
[----:B------:R-:W-:Y:S02]  /*4590*/  USHF.L.U32 UR19, UR16, 0x6, URZ ;  /* 0x0000000610137899 */ /* 0x000fe400080006ff */
[----:B------:R-:W-:Y:S02]  /*45a0*/  USHF.L.U32 UR18, UR20, 0x7, URZ ;  /* 0x0000000714127899 */ /* 0x000fe400080006ff */
[----:B---3--:R-:W-:Y:S07]  /*45b0*/  UIMAD.WIDE.U32 UR6, UR14, UR8, URZ ;  /* 0x000000080e0672a5 */ /* 0x008fee000f8e00ff */
[----:B------:R-:W-:Y:S01]  /*45c0*/  @!UP2 UMOV UR4, UR7 ;  /* 0x000000070004ac82 */ /* 0x000fe20008000000 */
[----:B----4-:R-:W-:Y:S02]  /*45d0*/  @!UP2 UISETP.NE.AND UP0, UPT, UR5, 0x1, UPT ;  /* 0x000000010500a88c */ /* 0x010fe4000bf05270 */
[----:B------:R-:W-:Y:S02]  /*45e0*/  @!UP2 USHF.R.U32.HI UR4, URZ, UR9, UR4 ;  /* 0x00000009ff04a299 */ /* 0x000fe40008011604 */
[----:B------:R-:W-:Y:S02]  /*45f0*/  UIMAD.WIDE.U32 UR6, UR13, UR11, URZ ;  /* 0x0000000b0d0672a5 */ /* 0x000fe4000f8e00ff */
[----:B------:R-:W-:Y:S02]  /*4600*/  @!UP2 USEL UR8, UR14, UR4, !UP0 ;  /* 0x000000040e08a287 */ /* 0x000fe4000c000000 */
[----:B------:R-:W-:Y:S03]  /*4610*/  @!UP2 UISETP.NE.AND UP0, UPT, UR10, 0x1, UPT ;  /* 0x000000010a00a88c */ /* 0x000fe6000bf05270 */
[----:B------:R-:W-:Y:S02]  /*4620*/  @!UP2 UMOV UR6, UR7 ;  /* 0x000000070006ac82 */ /* 0x000fe40008000000 */
[----:B------:R-:W3:Y:S02]  /*4630*/  @!UP2 LDCU UR4, c[0x0][0xb20] ;  /* 0x00016400ff04a7ac */ /* 0x000ee40008000800 */
[----:B---3--:R-:W-:Y:S04]  /*4640*/  @!UP2 USHF.R.U32.HI UR6, URZ, UR4, UR6 ;  /* 0x00000004ff06a299 */ /* 0x008fe80008011606 */
[----:B------:R-:W-:Y:S04]  /*4650*/  @!UP2 USEL UR6, UR13, UR6, !UP0 ;  /* 0x000000060d06a287 */ /* 0x000fe8000c000000 */
[----:B------:R-:W-:Y:S02]  /*4660*/  @!UP2 UIADD3 UR4, UPT, UPT, -UR8, UR6, URZ ;  /* 0x000000060804a290 */ /* 0x000fe4000fffe1ff */
[----:B------:R-:W-:Y:S02]  /*4670*/  @!UP2 UIADD3 UR6, UPT, UPT, UR8, -UR6, URZ ;  /* 0x800000060806a290 */ /* 0x000fe4000fffe0ff */
[----:B------:R-:W-:Y:S02]  /*4680*/  @!UP2 UIMAD UR14, UR4, UR5, UR14 ;  /* 0x00000005040ea2a4 */ /* 0x000fe4000f8e020e */
[----:B------:R-:W-:Y:S01]  /*4690*/  @!UP2 UIMAD UR13, UR6, UR10, UR13 ;  /* 0x0000000a060da2a4 */ /* 0x000fe2000f8e020d */
[----:B------:R-:W-:Y:S11]  /*46a0*/  BRA.U UP3, `(.L_x_76) ;  /* 0x0000000103107547 */ /* 0x000ff6000b800000 */
[----:B--2---:R-:W-:Y:S04]  /*46b0*/  MOV R0, UR38 ;  /* 0x0000002600007c02 */ /* 0x004fe80008000f00 */
[----:B------:R-:W-:Y:S04]  /*46c0*/  SHF.L.U32 R11, R0, 0x1f, RZ ;  /* 0x0000001f000b7819 */ /* 0x000fe800000006ff */
[----:B------:R-:W2:Y:S02]  /*46d0*/  SYNCS.PHASECHK.TRANS64.TRYWAIT P2, [UR21+0x58], R11 ;  /* 0x0000580bff0075a7 */ /* 0x000ea40008041115 */
[----:B--2---:R-:W-:Y:S05]  /*46e0*/  @!P2 BRA `(.L_x_77) ;  /* 0x000000380018a947 */ /* 0x004fea0003800000 */
.L_x_76:
[----:B------:R-:W-:Y:S05]  /*46f0*/  @!P1 BRA `(.L_x_78) ;  /* 0x0000000000309947 */ /* 0x000fea0003800000 */
[----:B------:R-:W-:Y:S01]  /*4700*/  ISETP.NE.U32.AND P1, PT, R2, RZ, PT ;  /* 0x000000ff0200720c */ /* 0x000fe20003f25070 */
[----:B------:R-:W3:Y:S01]  /*4710*/  LDCU.64 UR4, c[0x0][0x358] ;  /* 0x00006b00ff0477ac */ /* 0x000ee20008000a00 */
[----:B------:R-:W-:Y:S02]  /*4720*/  IMAD.MOV.U32 R84, RZ, RZ, 0x1 ;  /* 0x00000001ff547424 */ /* 0x000fe400078e00ff */
[----:B------:R-:W-:Y:S11]  /*4730*/  ISETP.NE.AND.EX P1, PT, R3, RZ, PT, P1 ;  /* 0x000000ff0300720c */ /* 0x000ff60003f25310 */
[----:B------:R-:W-:Y:S02]  /*4740*/  @!UPT UIADD3 URZ, UPT, UPT, URZ, URZ, URZ ;  /* 0x000000fffffff290 */ /* 0x000fe4000fffe0ff */
[----:B--2---:R-:W2:Y:S01]  /*4750*/  @P1 LDC.64 R10, c[0x0][0x888] ;  /* 0x00022200ff0a1b82 */ /* 0x004ea20000000a00 */
[----:B------:R-:W-:Y:S04]  /*4760*/  @P1 IMAD R0, R4, UR36, RZ ;  /* 0x0000002404001c24 */ /* 0x000fe8000f8e02ff */
[----:B--2---:R-:W-:Y:S04]  /*4770*/  @P1 IMAD.WIDE R10, R0, 0x4, R10 ;  /* 0x00000004000a1825 */ /* 0x004fe800078e020a */
[----:B------:R-:W-:Y:S01]  /*4780*/  HFMA2 R0, -RZ, RZ, 0, 5.9604644775390625e-08 ;  /* 0x00000001ff007431 */ /* 0x000fe200000001ff */
[----:B---3-5:R3:W5:Y:S04]  /*4790*/  @P1 LDG.E R41, desc[UR4][R10.64] ;  /* 0x000000040a291981 */ /* 0x028768000c1e1900 */
[----:B------:R-:W-:Y:S01]  /*47a0*/  @!P1 PRMT R84, R0, 0x7610, R84 ;  /* 0x0000761000549816 */ /* 0x000fe20000000054 */
[----:B---3--:R-:W4:Y:S06]  /*47b0*/  @!P1 LDC R41, c[0x0][0x880] ;  /* 0x00022000ff299b82 */ /* 0x008f2c0000000800 */
.L_x_78:
[----:B----45:R-:W-:Y:S01]  /*47c0*/  @!P0 FSETP.EQ.AND P1, PT, R41, RZ, PT ;  /* 0x000000ff2900820b */ /* 0x030fe20003f22000 */
[----:B------:R-:W-:Y:S01]  /*47d0*/  @!UPT UIADD3 URZ, UPT, UPT, URZ, URZ, URZ ;  /* 0x000000fffffff290 */ /* 0x000fe2000fffe0ff */
[----:B------:R-:W-:Y:S11]  /*47e0*/  @!P0 BRA `(.L_x_79) ;  /* 0x0000000000188947 */ /* 0x000ff60003800000 */
[----:B------:R-:W-:Y:S02]  /*47f0*/  LOP3.LUT P0, RZ, R84, 0xff, RZ, 0xc0, !PT ;  /* 0x000000ff54ff7812 */ /* 0x000fe4000780c0ff */
[----:B------:R-:W-:Y:S04]  /*4800*/  ISETP.NE.U32.AND P1, PT, R2, RZ, PT ;  /* 0x000000ff0200720c */ /* 0x000fe80003f25070 */
[----:B------:R-:W-:Y:S04]  /*4810*/  ISETP.NE.AND.EX P1, PT, R3, RZ, PT, P1 ;  /* 0x000000ff0300720c */ /* 0x000fe80003f25310 */
[----:B------:R-:W-:Y:S03]  /*4820*/  PLOP3.LUT P1, PT, P1, PT, PT, 0x8, 0x80 ;  /* 0x000000000080781c */ /* 0x000fe60000f2e170 */
[----:B------:R-:W-:Y:S11]  /*4830*/  @P0 FSETP.EQ.AND P1, PT, R41, RZ, PT ;  /* 0x000000ff2900020b */ /* 0x000ff60003f22000 */
[----:B------:R-:W-:Y:S02]  /*4840*/  @!UPT UIADD3 URZ, UPT, UPT, URZ, URZ, URZ ;  /* 0x000000fffffff290 */ /* 0x000fe4000fffe0ff */
.L_x_79:
[----:B------:R-:W3:Y:S01]  /*4850*/  SYNCS.PHASECHK.TRANS64.TRYWAIT P2, [UR21+0x40], R9 ;  /* 0x00004009ff0075a7 */ /* 0x000ee20008041115 */
[----:B------:R-:W-:Y:S04]  /*4860*/  ELECT P0, URZ, PT ;  /* 0x0000000000ff782f */ /* 0x000fe80003800000 */
[----:B------:R-:W-:Y:S11]  /*4870*/  PLOP3.LUT P1, PT, P1, P0, PT, 0xf2, 0x2f ;  /* 0x00000000002f781c */ /* 0x000ff60000f21e72 */
[----:B------:R-:W-:Y:S02]  /*4880*/  @!UPT UIADD3 URZ, UPT, UPT, URZ, URZ, URZ ;  /* 0x000000fffffff290 */ /* 0x000fe4000fffe0ff */
[----:B------:R-:W-:Y:S05]  /*4890*/  @!P1 IADD3 R8, P0, PT, R16, 0x580, RZ ;  /* 0x0000058010089810 */ /* 0x000fea0007f1e0ff */
[----:B------:R-:W-:Y:S01]  /*48a0*/  @!P1 IMAD.X R6, RZ, RZ, R17, P0 ;  /* 0x000000ffff069224 */ /* 0x000fe200000e0611 */
[----:B---3--:R-:W-:Y:S07]  /*48b0*/  @!P2 BRA `(.L_x_80) ;  /* 0x0000003400bca947 */ /* 0x008fee0003800000 */
.L_x_139:
[----:B------:R-:W-:Y:S01]  /*48c0*/  @!P1 R2UR UR5, R8 ;  /* 0x00000000080592ca */ /* 0x000fe200000e0000 */
[----:B------:R-:W-:Y:S01]  /*48d0*/  VOTEU.ALL UP0, P1 ;  /* 0x0000000000ff7886 */ /* 0x000fe20000800000 */
[----:B------:R-:W-:Y:S01]  /*48e0*/  @!P1 R2UR UR4, R6 ;  /* 0x00000000060492ca */ /* 0x000fe200000e0000 */
[----:B--2---:R-:W-:Y:S01]  /*48f0*/  @!P1 IMAD.MOV.U32 R0, RZ, RZ, 0x1000 ;  /* 0x00001000ff009424 */ /* 0x004fe200078e00ff */
[----:B------:R-:W-:Y:S01]  /*4900*/  UMOV UR6, 0x0 ;  /* 0x0000000000067882 */ /* 0x000fe20000000000 */
[----:B------:R-:W-:Y:S01]  /*4910*/  UMOV UR7, 0x10000000 ;  /* 0x1000000000077882 */ /* 0x000fe20000000000 */
[----:B------:R-:W-:Y:S01]  /*4920*/  @!UP0 UIADD3 UR16, UPT, UPT, UR21, 0x200, URZ ;  /* 0x0000020015108890 */ /* 0x000fe2000fffe0ff */
[----:B------:R-:W-:Y:S01]  /*4930*/  VIADD R14, R14, 0x1 ;  /* 0x000000010e0e7836 */ /* 0x000fe20000000000 */
[----:B------:R-:W-:Y:S01]  /*4940*/  VOTEU.ALL UP0, P1 ;  /* 0x0000000000ff7886 */ /* 0x000fe20000800000 */
[----:B------:R-:W-:Y:S04]  /*4950*/  UMOV UR20, UR36 ;  /* 0x0000002400147c82 */ /* 0x000fe80008000000 */
[----:B------:R-:W-:Y:S02]  /*4960*/  IMAD.U32 R10, RZ, RZ, UR5 ;  /* 0x00000005ff0a7e24 */ /* 0x000fe4000f8e00ff */
[----:B------:R-:W-:Y:S03]  /*4970*/  IMAD.U32 R11, RZ, RZ, UR4 ;  /* 0x00000004ff0b7e24 */ /* 0x000fe6000f8e00ff */
[----:B------:R-:W-:Y:S02]  /*4980*/  @!P1 R2UR UR4, R10 ;  /* 0x000000000a0492ca */ /* 0x000fe400000e0000 */
[----:B------:R-:W-:Y:S11]  /*4990*/  @!P1 R2UR UR5, R11 ;  /* 0x000000000b0592ca */ /* 0x000ff600000e0000 */
[----:B------:R-:W-:Y:S02]  /*49a0*/  @!UPT UIADD3 URZ, UPT, UPT, URZ, URZ, URZ ;  /* 0x000000fffffff290 */ /* 0x000fe4000fffe0ff */
[----:B------:R2:W-:Y:S01]  /*49b0*/  @!UP0 UTMALDG.3D [UR16], [UR4], desc[UR6] ;  /* 0x00000610040085b4 */ /* 0x0005e20008011000 */
[----:B------:R2:W-:Y:S01]  /*49c0*/  @!P1 SYNCS.ARRIVE.TRANS64.RED.A0TR RZ, [UR21+0x30], R0 ;  /* 0x00003000ffff99a7 */ /* 0x0005e20008300415 */
[----:B------:R-:W-:Y:S01]  /*49d0*/  SYNCS.ARRIVE.TRANS64.RED.A1T0 RZ, [UR34], RZ ;  /* 0x000000ffffff79a7 */ /* 0x000fe20008100422 */
[----:B------:R-:W3:Y:S02]  /*49e0*/  SYNCS.PHASECHK.TRANS64.TRYWAIT P0, [UR21+0x48], R9 ;  /* 0x00004809ff0075a7 */ /* 0x000ee40008001115 */
[----:B--23--:R-:W-:Y:S05]  /*49f0*/  @!P0 BRA `(.L_x_81) ;  /* 0x0000003400848947 */ /* 0x00cfea0003800000 */
.L_x_141:
[----:B------:R-:W-:Y:S01]  /*4a00*/  @!P1 IADD3 R6, P0, PT, R16, 0x580, RZ ;  /* 0x0000058010069810 */ /* 0x000fe20007f1e0ff */
[----:B------:R-:W-:Y:S01]  /*4a10*/  VOTEU.ALL UP0, P1 ;  /* 0x0000000000ff7886 */ /* 0x000fe20000800000 */
[----:B------:R-:W-:Y:S01]  /*4a20*/  UMOV UR6, 0x0 ;  /* 0x0000000000067882 */ /* 0x000fe20000000000 */
[----:B------:R-:W-:Y:S01]  /*4a30*/  UMOV UR7, 0x10000000 ;  /* 0x1000000000077882 */ /* 0x000fe20000000000 */
[----:B------:R-:W-:Y:S01]  /*4a40*/  @!P1 R2UR UR5, R6 ;  /* 0x00000000060592ca */ /* 0x000fe200000e0000 */
[----:B--2---:R-:W-:Y:S01]  /*4a50*/  @!P1 IMAD.X R0, RZ, RZ, R17, P0 ;  /* 0x000000ffff009224 */ /* 0x004fe200000e0611 */
[----:B------:R-:W-:Y:S01]  /*4a60*/  @!UP0 UIADD3 UR10, UPT, UPT, UR18, 0x40, URZ ;  /* 0x00000040120a8890 */ /* 0x000fe2000fffe0ff */
[----:B------:R-:W-:Y:S01]  /*4a70*/  ISETP.NE.AND P0, PT, R14, 0x2, PT ;  /* 0x000000020e00780c */ /* 0x000fe20003f05270 */
[----:B------:R-:W-:Y:S01]  /*4a80*/  @!UP0 UIADD3 UR8, UPT, UPT, UR21, 0x1200, URZ ;  /* 0x0000120015088890 */ /* 0x000fe2000fffe0ff */
[----:B------:R-:W-:Y:S01]  /*4a90*/  LOP3.LUT R15, R15, 0x1, RZ, 0x3c, !PT ;  /* 0x000000010f0f7812 */ /* 0x000fe200078e3cff */
[----:B------:R-:W-:Y:S01]  /*4aa0*/  @!UP0 UIADD3 UR9, UPT, UPT, UR21, 0x38, URZ ;  /* 0x0000003815098890 */ /* 0x000fe2000fffe0ff */
[----:B------:R-:W-:Y:S01]  /*4ab0*/  @!P1 R2UR UR4, R0 ;  /* 0x00000000000492ca */ /* 0x000fe200000e0000 */
[----:B------:R-:W-:Y:S01]  /*4ac0*/  VOTEU.ALL UP0, P1 ;  /* 0x0000000000ff7886 */ /* 0x000fe20000800000 */
[----:B------:R-:W-:Y:S01]  /*4ad0*/  UMOV UR11, UR19 ;  /* 0x00000013000b7c82 */ /* 0x000fe20008000000 */
[----:B------:R-:W-:Y:S01]  /*4ae0*/  UMOV UR12, UR36 ;  /* 0x00000024000c7c82 */ /* 0x000fe20008000000 */
[----:B------:R-:W-:Y:S01]  /*4af0*/  SEL R0, RZ, 0x1, P0 ;  /* 0x00000001ff007807 */ /* 0x000fe20000000000 */
[----:B------:R-:W-:Y:S01]  /*4b00*/  UIADD3 UR20, UPT, UPT, UR13, UR62, URZ ;  /* 0x0000003e0d147290 */ /* 0x000fe2000fffe0ff */
[----:B------:R-:W-:Y:S01]  /*4b10*/  IMAD.U32 R8, RZ, RZ, UR5 ;  /* 0x00000005ff087e24 */ /* 0x000fe2000f8e00ff */
[----:B------:R-:W-:Y:S01]  /*4b20*/  SEL R14, R14, RZ, P0 ;  /* 0x000000ff0e0e7207 */ /* 0x000fe20000000000 */
[----:B------:R-:W-:Y:S01]  /*4b30*/  UIADD3 UR16, UPT, UPT, UR14, UR59, URZ ;  /* 0x0000003b0e107290 */ /* 0x000fe2000fffe0ff */
[----:B------:R-:W-:Y:S01]  /*4b40*/  LOP3.LUT R13, R13, R0, RZ, 0x3c, !PT ;  /* 0x000000000d0d7212 */ /* 0x000fe200078e3cff */
[----:B------:R-:W-:Y:S01]  /*4b50*/  UPLOP3.LUT UP3, UPT, UPT, UPT, UPT, 0x80, 0x8 ;  /* 0x000000000008789c */ /* 0x000fe20003f6f070 */
[----:B------:R-:W-:Y:S02]  /*4b60*/  UMOV UR36, UR26 ;  /* 0x0000001a00247c82 */ /* 0x000fe40008000000 */
[----:B------:R-:W-:Y:S01]  /*4b70*/  IMAD.U32 R9, RZ, RZ, UR4 ;  /* 0x00000004ff097e24 */ /* 0x000fe2000f8e00ff */
[----:B------:R-:W-:Y:S04]  /*4b80*/  @!P1 R2UR UR4, R8 ;  /* 0x00000000080492ca */ /* 0x000fe800000e0000 */
[----:B------:R-:W-:Y:S11]  /*4b90*/  @!P1 R2UR UR5, R9 ;  /* 0x00000000090592ca */ /* 0x000ff600000e0000 */
[----:B------:R-:W-:Y:S02]  /*4ba0*/  @!UPT UIADD3 URZ, UPT, UPT, URZ, URZ, URZ ;  /* 0x000000fffffff290 */ /* 0x000fe4000fffe0ff */
[----:B------:R2:W-:Y:S01]  /*4bb0*/  @!UP0 UTMALDG.3D [UR8], [UR4], desc[UR6] ;  /* 0x00000608040085b4 */ /* 0x0005e20008011000 */
[----:B------:R2:W-:Y:S01]  /*4bc0*/  @!P1 SYNCS.ARRIVE.TRANS64.RED.A0TR RZ, [UR21+0x38], R7 ;  /* 0x00003807ffff99a7 */ /* 0x0005e20008300415 */
[----:B------:R-:W-:Y:S01]  /*4bd0*/  SYNCS.ARRIVE.TRANS64.RED.A1T0 RZ, [UR33], RZ ;  /* 0x000000ffffff79a7 */ /* 0x000fe20008100421 */
[----:B------:R-:W-:Y:S05]  /*4be0*/  BRA.U UP1, `(.L_x_82) ;  /* 0xfffffff5012c7547 */ /* 0x000fea000b83ffff */
[----:B------:R-:W-:-:S04]  /*4bf0*/  SHF.L.U32 R3, R15, 0x1f, RZ ;  /* 0x0000001f0f037819 */ /* 0x000fc800000006ff */
[----:B------:R-:W3:Y:S02]  /*4c00*/  SYNCS.PHASECHK.TRANS64.TRYWAIT P0, [UR21+0x40], R3 ;  /* 0x00004003ff0075a7 */ /* 0x000ee40008001115 */
[----:B---3--:R-:W-:Y:S05]  /*4c10*/  @!P0 BRA `(.L_x_83) ;  /* 0x0000003400148947 */ /* 0x008fea0003800000 */
.L_x_143:
[----:B---3--:R-:W-:-:S07]  /*4c20*/  MOV R0, UR21 ;  /* 0x0000001500007c02 */ /* 0x008fce0008000f00 */
.L_x_84:
[----:B---3--:R-:W-:-:S04]  /*4c30*/  SHF.L.U32 R3, R15, 0x1f, RZ ;  /* 0x0000001f0f037819 */ /* 0x008fc800000006ff */
[----:B------:R3:W4:Y:S03]  /*4c40*/  SYNCS.PHASECHK.TRANS64.TRYWAIT P0, [R0+URZ+0x48], R3 ;  /* 0x00004803000075a7 */ /* 0x00072600080011ff */
[----:B----4-:R-:W-:Y:S05]  /*4c50*/  @!P0 NANOSLEEP.SYNCS 0x989680 ;  /* 0x009896800000895d */ /* 0x010fea0003900000 */
[----:B------:R-:W4:Y:S02]  /*4c60*/  @!P0 SYNCS.PHASECHK.TRANS64 P0, [R0+URZ+0x48], R3 ;  /* 0x00004803000085a7 */ /* 0x000f2400080010ff */
[----:B-12-4-:R-:W-:Y:S05]  /*4c70*/  @P0 EXIT ;  /* 0x000000000000094d */ /* 0x016fea0003800000 */
[----:B------:R-:W-:Y:S05]  /*4c80*/  BRA `(.L_x_84) ;  /* 0xfffffffc00e87947 */ /* 0x000fea000383ffff */
.L_x_73:
[----:B------:R-:W-:-:S06]  /*4c90*/  UISETP.GE.AND UP0, UPT, UR17, 0x4, UPT ;  /* 0x000000041100788c */ /* 0x000fcc000bf06270 */
[----:B------:R-:W-:-:S13]  /*4ca0*/  PLOP3.LUT P0, PT, PT, PT, UP0, 0x80, 0x8 ;  /* 0x000000000008781c */ /* 0x000fda0003f0f008 */
[----:B-1----:R-:W-:Y:S05]  /*4cb0*/  @!P0 EXIT ;  /* 0x000000000000894d */ /* 0x002fea0003800000 */
[----:B------:R-:W1:Y:S08]  /*4cc0*/  S2UR UR4, SR_CgaCtaId ;  /* 0x00000000000479c3 */ /* 0x000e700000008800 */
[----:B------:R-:W-:Y:S01]  /*4cd0*/  BAR.SYNC.DEFER_BLOCKING 0x6, 0xa0 ;  /* 0x0182800000007b1d */ /* 0x000fe20000010000 */
[C---:B------:R-:W-:Y:S01]  /*4ce0*/  IMAD.SHL.U32 R7, R93.reuse, 0x40, RZ ;  /* 0x000000405d077824 */ /* 0x040fe200078e00ff */
[C---:B------:R-:W-:Y:S01]  /*4cf0*/  LOP3.LUT R95, R93.reuse, 0x60, RZ, 0xc0, !PT ;  /* 0x000000605d5f7812 */ /* 0x040fe200078ec0ff */
[----:B------:R-:W-:-:S02]  /*4d00*/  IMAD.SHL.U32 R4, R93, 0x20, RZ ;  /* 0x000000205d047824 */ /* 0x000fc400078e00ff */
[----:B------:R-:W-:Y:S02]  /*4d10*/  HFMA2 R36, -RZ, RZ, 0, 0 ;  /* 0x00000000ff247431 */ /* 0x000fe400000001ff */
[----:B------:R-:W-:Y:S01]  /*4d20*/  IMAD.SHL.U32 R6, R93, 0x2, RZ ;  /* 0x000000025d067824 */ /* 0x000fe200078e00ff */
[----:B------:R-:W-:Y:S01]  /*4d30*/  UMOV UR44, 0x400 ;  /* 0x00000400002c7882 */ /* 0x000fe20000000000 */
[----:B------:R-:W2:Y:S01]  /*4d40*/  LDC.64 R82, c[0x0][0x8b0] ;  /* 0x00022c00ff527b82 */ /* 0x000ea20000000a00 */
[----:B------:R-:W-:Y:S01]  /*4d50*/  LOP3.LUT R5, R7, 0x180, RZ, 0xc0, !PT ;  /* 0x0000018007057812 */ /* 0x000fe200078ec0ff */
[----:B------:R-:W-:Y:S01]  /*4d60*/  IMAD.U32 R37, R93, 0x10000, RZ ;  /* 0x000100005d257824 */ /* 0x000fe200078e00ff */
[----:B------:R-:W-:Y:S01]  /*4d70*/  LOP3.LUT R4, R4, 0xc00, RZ, 0xc0, !PT ;  /* 0x00000c0004047812 */ /* 0x000fe200078ec0ff */
[----:B------:R-:W-:Y:S01]  /*4d80*/  IMAD.MOV.U32 R92, RZ, RZ, RZ ;  /* 0x000000ffff5c7224 */ /* 0x000fe200078e00ff */
[----:B------:R-:W-:Y:S01]  /*4d90*/  LOP3.LUT R6, R5, 0x20, R6, 0xf8, !PT ;  /* 0x0000002005067812 */ /* 0x000fe200078ef806 */
[----:B------:R-:W-:Y:S01]  /*4da0*/  IMAD.SHL.U32 R5, R93, 0x8, RZ ;  /* 0x000000085d057824 */ /* 0x000fe200078e00ff */
[----:B------:R-:W-:Y:S01]  /*4db0*/  LOP3.LUT R4, R4, 0x40, R7, 0xf8, !PT ;  /* 0x0000004004047812 */ /* 0x000fe200078ef807 */
[----:B------:R-:W3:Y:S01]  /*4dc0*/  LDC.64 R80, c[0x0][0x8a8] ;  /* 0x00022a00ff507b82 */ /* 0x000ee20000000a00 */
[----:B------:R-:W-:Y:S01]  /*4dd0*/  LOP3.LUT R37, R37, 0x600000, RZ, 0xc0, !PT ;  /* 0x0060000025257812 */ /* 0x000fe200078ec0ff */
[----:B------:R-:W-:Y:S01]  /*4de0*/  IMAD.MOV.U32 R87, RZ, RZ, RZ ;  /* 0x000000ffff577224 */ /* 0x000fe200078e00ff */
[----:B------:R-:W-:-:S02]  /*4df0*/  LOP3.LUT R5, R6, 0x30, R5, 0x78, !PT ;  /* 0x0000003006057812 */ /* 0x000fc400078e7805 */
[----:B------:R-:W-:Y:S02]  /*4e00*/  CS2R R90, SRZ ;  /* 0x00000000005a7805 */ /* 0x000fe4000001ff00 */
[----:B------:R-:W-:Y:S01]  /*4e10*/  LOP3.LUT R4, R4, 0x200, R7, 0xf8, !PT ;  /* 0x0000020004047812 */ /* 0x000fe200078ef807 */
[----:B------:R-:W-:Y:S01]  /*4e20*/  IMAD.MOV.U32 R89, RZ, RZ, RZ ;  /* 0x000000ffff597224 */ /* 0x000fe200078e00ff */
[----:B------:R-:W-:Y:S01]  /*4e30*/  LOP3.LUT R93, R93, 0x2, RZ, 0xc0, !PT ;  /* 0x000000025d5d7812 */ /* 0x000fe200078ec0ff */
[----:B-1----:R-:W-:Y:S01]  /*4e40*/  ULEA UR44, UR4, UR44, 0x18 ;  /* 0x0000002c042c7291 */ /* 0x002fe2000f8ec0ff */
[----:B------:R-:W-:Y:S01]  /*4e50*/  LOP3.LUT R71, R4, R5, RZ, 0xfc, !PT ;  /* 0x0000000504477212 */ /* 0x000fe200078efcff */
[----:B------:R-:W1:Y:S01]  /*4e60*/  LDCU UR57, c[0x0][0x370] ;  /* 0x00006e00ff3977ac */ /* 0x000e620008000800 */
[----:B------:R-:W-:Y:S01]  /*4e70*/  IADD3 R88, PT, PT, -R93, RZ, RZ ;  /* 0x000000ff5d587210 */ /* 0x000fe20007ffe1ff */
[----:B------:R-:W-:Y:S01]  /*4e80*/  UIADD3 UR4, UPT, UPT, UR44, 0x2200, URZ ;  /* 0x000022002c047890 */ /* 0x000fe2000fffe0ff */
[----:B------:R-:W4:Y:S04]  /*4e90*/  LDCU UR43, c[0x0][0xb0c] ;  /* 0x00016180ff2b77ac */ /* 0x000f280008000800 */
[----:B------:R-:W1:Y:S01]  /*4ea0*/  LDS R0, [UR44+0x110] ;  /* 0x0001102cff007984 */ /* 0x000e620008000800 */
[----:B------:R-:W-:Y:S01]  /*4eb0*/  IMAD.U32 R94, RZ, RZ, UR4 ;  /* 0x00000004ff5e7e24 */ /* 0x000fe2000f8e00ff */
[----:B------:R-:W1:Y:S01]  /*4ec0*/  LDCU UR39, c[0x0][0xb30] ;  /* 0x00016600ff2777ac */ /* 0x000e620008000800 */
[----:B------:R-:W1:Y:S01]  /*4ed0*/  LDCU.64 UR46, c[0x0][0x888] ;  /* 0x00011100ff2e77ac */ /* 0x000e620008000a00 */
[----:B------:R-:W1:Y:S01]  /*4ee0*/  LDCU.64 UR40, c[0x0][0xb28] ;  /* 0x00016500ff2877ac */ /* 0x000e620008000a00 */
[----:B------:R-:W1:Y:S01]  /*4ef0*/  LDCU.64 UR60, c[0x0][0x890] ;  /* 0x00011200ff3c77ac */ /* 0x000e620008000a00 */
[----:B------:R-:W1:Y:S01]  /*4f00*/  LDCU.128 UR52, c[0x0][0xb10] ;  /* 0x00016200ff3477ac */ /* 0x000e620008000c00 */
[----:B------:R-:W1:Y:S01]  /*4f10*/  LDCU UR56, c[0x0][0x374] ;  /* 0x00006e80ff3877ac */ /* 0x000e620008000800 */
[----:B------:R-:W-:Y:S01]  /*4f20*/  UIADD3 UR63, UPT, UPT, UR44, 0x200, URZ ;  /* 0x000002002c3f7890 */ /* 0x000fe2000fffe0ff */
[----:B-1234-:R-:W-:-:S11]  /*4f30*/  IMAD.IADD R37, R0, 0x1, R37 ;  /* 0x0000000100257824 */ /* 0x01efd600078e0225 */
.L_x_110:
[----:B------:R-:W-:Y:S02]  /*4f40*/  LEA R3, R87, UR44, 0x3 ;  /* 0x0000002c57037c11 */ /* 0x000fe4000f8e18ff */
[----:B------:R-:W-:Y:S02]  /*4f50*/  SHF.L.U32 R0, R91, 0x1f, RZ ;  /* 0x0000001f5b007819 */ /* 0x000fe400000006ff */
[----:B------:R-:W-:Y:S02]  /*4f60*/  LEA R5, R87, UR44, 0x4 ;  /* 0x0000002c57057c11 */ /* 0x000fe4000f8e20ff */
[----:B-1----:R-:W1:Y:S02]  /*4f70*/  SYNCS.PHASECHK.TRANS64.TRYWAIT P0, [R3+URZ+0x60], R0 ;  /* 0x00006000030075a7 */ /* 0x002e6400080011ff */
[----:B-1----:R-:W-:Y:S05]  /*4f80*/  @!P0 BRA `(.L_x_85) ;  /* 0x0000003000508947 */ /* 0x002fea0003800000 */
.L_x_144:
        /* <DEDUP_REMOVED lines=11> */
[----:B------:R-:W-:Y:S01]  /*5040*/  PLOP3.LUT P0, PT, PT, PT, UP1, 0x80, 0x8 ;  /* 0x000000000008781c */ /* 0x000fe20003f0f018 */
[----:B------:R-:W-:Y:S11]  /*5050*/  UP2UR UR45, UPR, URZ, 0x2 ;  /* 0x00000002ff2d7883 */ /* 0x000ff60008000000 */
[----:B------:R-:W-:Y:S01]  /*5060*/  @!UPT UIADD3 URZ, UPT, UPT, URZ, URZ, URZ ;  /* 0x000000fffffff290 */ /* 0x000fe2000fffe0ff */
[----:B-1----:R-:W-:Y:S02]  /*5070*/  @P0 SHF.R.U32.HI R0, RZ, 0x10, R5 ;  /* 0x00000010ff000819 */ /* 0x002fe40000011605 */
        /* <DEDUP_REMOVED lines=12> */
[----:B------:R-:W2:Y:S01]  /*5140*/  LDCU UR12, c[0x0][0xb20] ;  /* 0x00016400ff0c77ac */ /* 0x000ea20008000800 */
[----:B------:R-:W-:Y:S02]  /*5150*/  UIMAD.WIDE.U32 UR4, UR56, UR55, URZ ;  /* 0x00000037380472a5 */ /* 0x000fe4000f8e00ff */
[----:B------:R-:W-:Y:S02]  /*5160*/  UIMAD.WIDE.U32 UR6, UR57, UR52, URZ ;  /* 0x00000034390672a5 */ /* 0x000fe4000f8e00ff */
[----:B------:R-:W-:Y:S02]  /*5170*/  UISETP.NE.AND UP0, UPT, UR54, 0x1, UPT ;  /* 0x000000013600788c */ /* 0x000fe4000bf05270 */
[----:B------:R-:W-:Y:S02]  /*5180*/  UIMAD.WIDE.U32 UR8, UR37, UR55, URZ ;  /* 0x00000037250872a5 */ /* 0x000fe4000f8e00ff */
[----:B------:R-:W-:Y:S02]  /*5190*/  UIMAD.WIDE.U32 UR10, UR38, UR52, URZ ;  /* 0x00000034260a72a5 */ /* 0x000fe4000f8e00ff */
[----:B------:R-:W-:Y:S02]  /*51a0*/  UISETP.NE.AND UP1, UPT, UR43, 0x1, UPT ;  /* 0x000000012b00788c */ /* 0x000fe4000bf25270 */
[----:B------:R-:W-:Y:S01]  /*51b0*/  UISETP.NE.AND UP2, UPT, UR42, 0x1, UPT ;  /* 0x000000012a00788c */ /* 0x000fe2000bf45270 */
[----:B------:R-:W-:Y:S02]  /*51c0*/  UMOV UR4, UR5 ;  /* 0x0000000500047c82 */ /* 0x000fe40008000000 */
[----:B--2---:R-:W-:Y:S03]  /*51d0*/  USHF.R.U32.HI UR5, URZ, UR12, UR4 ;  /* 0x0000000cff057299 */ /* 0x004fe60008011604 */
[----:B------:R-:W-:Y:S02]  /*51e0*/  UMOV UR4, UR7 ;  /* 0x0000000700047c82 */ /* 0x000fe40008000000 */
[----:B------:R-:W-:Y:S02]  /*51f0*/  USHF.R.U32.HI UR7, URZ, UR53, UR4 ;  /* 0x00000035ff077299 */ /* 0x000fe40008011604 */
[----:B------:R-:W-:Y:S02]  /*5200*/  USEL UR4, UR56, UR5, !UP0 ;  /* 0x0000000538047287 */ /* 0x000fe4000c000000 */
[----:B------:R-:W-:Y:S01]  /*5210*/  USEL UR7, UR57, UR7, !UP1 ;  /* 0x0000000739077287 */ /* 0x000fe2000c800000 */
[----:B------:R-:W-:Y:S01]  /*5220*/  UMOV UR5, UR9 ;  /* 0x0000000900057c82 */ /* 0x000fe20008000000 */
[----:B------:R-:W-:Y:S02]  /*5230*/  UIMAD.WIDE.U32 UR8, UR4, UR40, URZ ;  /* 0x00000028040872a5 */ /* 0x000fe4000f8e00ff */
[----:B------:R-:W-:Y:S03]  /*5240*/  USHF.R.U32.HI UR6, URZ, UR12, UR5 ;  /* 0x0000000cff067299 */ /* 0x000fe60008011605 */
[----:B------:R-:W-:Y:S01]  /*5250*/  UMOV UR5, UR11 ;  /* 0x0000000b00057c82 */ /* 0x000fe20008000000 */
[----:B------:R-:W-:Y:S02]  /*5260*/  UIMAD.WIDE.U32 UR10, UR7, UR40, URZ ;  /* 0x00000028070a72a5 */ /* 0x000fe4000f8e00ff */
[----:B------:R-:W-:Y:S02]  /*5270*/  USHF.R.U32.HI UR12, URZ, UR53, UR5 ;  /* 0x00000035ff0c7299 */ /* 0x000fe40008011605 */
[----:B------:R-:W-:Y:S01]  /*5280*/  USEL UR6, UR37, UR6, !UP0 ;  /* 0x0000000625067287 */ /* 0x000fe2000c000000 */
[----:B------:R-:W-:Y:S02]  /*5290*/  UMOV UR5, UR9 ;  /* 0x0000000900057c82 */ /* 0x000fe40008000000 */
[----:B------:R-:W-:Y:S01]  /*52a0*/  UMOV UR10, UR11 ;  /* 0x0000000b000a7c82 */ /* 0x000fe20008000000 */
[----:B------:R-:W-:Y:S02]  /*52b0*/  @UP2 USHF.R.U32.HI UR4, URZ, UR41, UR5 ;  /* 0x00000029ff042299 */ /* 0x000fe40008011605 */
[----:B------:R-:W-:Y:S02]  /*52c0*/  @UP2 USHF.R.U32.HI UR7, URZ, UR41, UR10 ;  /* 0x00000029ff072299 */ /* 0x000fe4000801160a */
[----:B------:R-:W-:Y:S02]  /*52d0*/  UIMAD UR4, UR42, UR4, URZ ;  /* 0x000000042a0472a4 */ /* 0x000fe4000f8e02ff */
[----:B------:R-:W-:Y:S02]  /*52e0*/  UIMAD.WIDE.U32 UR10, UR6, UR40, URZ ;  /* 0x00000028060a72a5 */ /* 0x000fe4000f8e00ff */
[----:B------:R-:W-:Y:S02]  /*52f0*/  USEL UR5, UR38, UR12, !UP1 ;  /* 0x0000000c26057287 */ /* 0x000fe4000c800000 */
[----:B------:R-:W-:Y:S02]  /*5300*/  UIMAD UR8, UR42, UR7, URZ ;  /* 0x000000072a0872a4 */ /* 0x000fe4000f8e02ff */
[----:B------:R-:W-:Y:S03]  /*5310*/  UISETP.GE.AND UP0, UPT, UR6, UR4, UPT ;  /* 0x000000040600728c */ /* 0x000fe6000bf06270 */
[----:B------:R-:W-:Y:S01]  /*5320*/  UMOV UR4, UR11 ;  /* 0x0000000b00047c82 */ /* 0x000fe20008000000 */
[----:B------:R-:W-:Y:S02]  /*5330*/  UISETP.GE.OR UP0, UPT, UR5, UR8, UP0 ;  /* 0x000000080500728c */ /* 0x000fe40008706670 */
[----:B------:R-:W-:Y:S02]  /*5340*/  USHF.R.U32.HI UR4, URZ, UR41, UR4 ;  /* 0x00000029ff047299 */ /* 0x000fe40008011604 */
[----:B------:R-:W-:Y:S02]  /*5350*/  UIMAD.WIDE.U32 UR8, UR5, UR40, URZ ;  /* 0x00000028050872a5 */ /* 0x000fe4000f8e00ff */
[----:B------:R-:W-:Y:S02]  /*5360*/  USEL UR11, UR6, UR4, !UP2 ;  /* 0x00000004060b7287 */ /* 0x000fe4000d000000 */
[----:B------:R-:W-:Y:S02]  /*5370*/  UIADD3 UR8, UPT, UPT, -UR5, URZ, URZ ;  /* 0x000000ff05087290 */ /* 0x000fe4000fffe1ff */
[----:B------:R-:W-:Y:S01]  /*5380*/  UIADD3 UR10, UPT, UPT, -UR11, URZ, URZ ;  /* 0x000000ff0b0a7290 */ /* 0x000fe2000fffe1ff */
[----:B------:R-:W-:Y:S01]  /*5390*/  @!UP0 UMOV UR4, UR9 ;  /* 0x0000000900048c82 */ /* 0x000fe20008000000 */
[----:B------:R-:W-:Y:S02]  /*53a0*/  UIADD3 UR9, UPT, UPT, -UR6, URZ, URZ ;  /* 0x000000ff06097290 */ /* 0x000fe4000fffe1ff */
[----:B------:R-:W-:Y:S02]  /*53b0*/  @!UP0 USHF.R.U32.HI UR4, URZ, UR41, UR4 ;  /* 0x00000029ff048299 */ /* 0x000fe40008011604 */
[----:B------:R-:W-:Y:S02]  /*53c0*/  UIMAD UR10, UR42, UR10, UR6 ;  /* 0x0000000a2a0a72a4 */ /* 0x000fe4000f8e0206 */
[----:B------:R-:W-:Y:S04]  /*53d0*/  @!UP0 USEL UR4, UR5, UR4, !UP2 ;  /* 0x0000000405048287 */ /* 0x000fe8000d000000 */
[----:B------:R-:W-:Y:S02]  /*53e0*/  @!UP0 UIMAD UR10, UR7, UR10, UR4 ;  /* 0x0000000a070a82a4 */ /* 0x000fe4000f8e0204 */
[----:B------:R-:W-:Y:S02]  /*53f0*/  @!UP0 UIADD3 UR11, UPT, UPT, UR11, -UR4, URZ ;  /* 0x800000040b0b8290 */ /* 0x000fe4000fffe0ff */
[----:B------:R-:W-:Y:S02]  /*5400*/  UIMAD UR7, UR43, UR8, UR38 ;  /* 0x000000082b0772a4 */ /* 0x000fe4000f8e0226 */
[----:B------:R-:W-:Y:S02]  /*5410*/  @!UP0 UIMAD UR6, UR11, UR42, UR5 ;  /* 0x0000002a0b0682a4 */ /* 0x000fe4000f8e0205 */
[----:B------:R-:W-:Y:S01]  /*5420*/  UIMAD UR4, UR54, UR9, UR37 ;  /* 0x00000009360472a4 */ /* 0x000fe2000f8e0225 */
[----:B------:R-:W-:Y:S02]  /*5430*/  @!UP0 UMOV UR5, UR10 ;  /* 0x0000000a00058c82 */ /* 0x000fe40008000000 */
[----:B------:R-:W-:Y:S02]  /*5440*/  UIMAD UR38, UR5, UR43, UR7 ;  /* 0x0000002b052672a4 */ /* 0x000fe4000f8e0207 */
[----:B------:R-:W-:Y:S11]  /*5450*/  UIMAD UR37, UR6, UR54, UR4 ;  /* 0x00000036062572a4 */ /* 0x000ff6000f8e0204 */
[----:B------:R-:W-:Y:S01]  /*5460*/  @!UPT UIADD3 URZ, UPT, UPT, URZ, URZ, URZ ;  /* 0x000000fffffff290 */ /* 0x000fe2000fffe0ff */
.L_x_86:
[----:B------:R-:W-:Y:S01]  /*5470*/  UISETP.NE.AND UP0, UPT, UR39, 0x1, UPT ;  /* 0x000000012700788c */ /* 0x000fe2000bf05270 */
[----:B------:R-:W-:Y:S01]  /*5480*/  IADD3 R87, PT, PT, R87, 0x1, RZ ;  /* 0x0000000157577810 */ /* 0x000fe20007ffe0ff */
[----:B------:R-:W-:Y:S02]  /*5490*/  USHF.L.U32 UR50, UR16, 0x6, URZ ;  /* 0x0000000610327899 */ /* 0x000fe400080006ff */
[----:B------:R-:W-:Y:S07]  /*54a0*/  USHF.L.U32 UR49, UR20, 0x7, URZ ;  /* 0x0000000714317899 */ /* 0x000fee00080006ff */
[----:B------:R-:W2:Y:S01]  /*54b0*/  @!UP0 LDCU.128 UR12, c[0x0][0xb10] ;  /* 0x00016200ff0c87ac */ /* 0x000ea20008000c00 */
[----:B------:R-:W3:Y:S01]  /*54c0*/  @!UP0 LDCU UR5, c[0x0][0xb0c] ;  /* 0x00016180ff0587ac */ /* 0x000ee20008000800 */
[----:B------:R-:W4:Y:S01]  /*54d0*/  @!UP0 LDCU UR10, c[0x0][0xb20] ;  /* 0x00016400ff0a87ac */ /* 0x000f220008000800 */
[----:B--2---:R-:W-:Y:S02]  /*54e0*/  UIMAD.WIDE.U32 UR8, UR38, UR12, URZ ;  /* 0x0000000c260872a5 */ /* 0x004fe4000f8e00ff */
[----:B------:R-:W-:Y:S02]  /*54f0*/  UIMAD.WIDE.U32 UR6, UR37, UR15, URZ ;  /* 0x0000000f250672a5 */ /* 0x000fe4000f8e00ff */
[----:B------:R-:W-:Y:S03]  /*5500*/  @!UP0 UISETP.NE.AND UP1, UPT, UR14, 0x1, UPT ;  /* 0x000000010e00888c */ /* 0x000fe6000bf25270 */
[----:B------:R-:W-:Y:S01]  /*5510*/  @!UP0 UMOV UR4, UR9 ;  /* 0x0000000900048c82 */ /* 0x000fe20008000000 */
[----:B---3--:R-:W-:Y:S02]  /*5520*/  @!UP0 UISETP.NE.AND UP2, UPT, UR5, 0x1, UPT ;  /* 0x000000010500888c */ /* 0x008fe4000bf45270 */
[----:B------:R-:W-:Y:S01]  /*5530*/  @!UP0 USHF.R.U32.HI UR4, URZ, UR13, UR4 ;  /* 0x0000000dff048299 */ /* 0x000fe20008011604 */
[----:B------:R-:W-:Y:S02]  /*5540*/  @!UP0 UMOV UR6, UR7 ;  /* 0x0000000700068c82 */ /* 0x000fe40008000000 */
[----:B----4-:R-:W-:Y:S02]  /*5550*/  @!UP0 USHF.R.U32.HI UR6, URZ, UR10, UR6 ;  /* 0x0000000aff068299 */ /* 0x010fe40008011606 */
[----:B------:R-:W-:Y:S02]  /*5560*/  @!UP0 USEL UR7, UR38, UR4, !UP2 ;  /* 0x0000000426078287 */ /* 0x000fe4000d000000 */
[----:B------:R-:W-:Y:S04]  /*5570*/  @!UP0 USEL UR6, UR37, UR6, !UP1 ;  /* 0x0000000625068287 */ /* 0x000fe8000c800000 */
[----:B------:R-:W-:Y:S02]  /*5580*/  @!UP0 UIADD3 UR4, UPT, UPT, -UR7, UR6, URZ ;  /* 0x0000000607048290 */ /* 0x000fe4000fffe1ff */
[----:B------:R-:W-:Y:S02]  /*5590*/  @!UP0 UIADD3 UR6, UPT, UPT, UR7, -UR6, URZ ;  /* 0x8000000607068290 */ /* 0x000fe4000fffe0ff */
[----:B------:R-:W-:Y:S02]  /*55a0*/  @!UP0 UIMAD UR38, UR4, UR5, UR38 ;  /* 0x00000005042682a4 */ /* 0x000fe4000f8e0226 */
[----:B------:R-:W-:Y:S02]  /*55b0*/  @!UP0 UIMAD UR37, UR6, UR14, UR37 ;  /* 0x0000000e062582a4 */ /* 0x000fe4000f8e0225 */
[----:B------:R-:W-:Y:S09]  /*55c0*/  ULOP3.LUT UP0, URZ, UR63, 0x1b0, URZ, 0xc0, !UPT ;  /* 0x000001b03fff7892 */ /* 0x000ff2000f80c0ff */
[----:B------:R-:W-:Y:S05]  /*55d0*/  BRA.U !UP0, `(.L_x_87) ;  /* 0x0000000108407547 */ /* 0x000fea000b800000 */
[----:B------:R-:W2:Y:S01]  /*55e0*/  LDCU.64 UR8, c[0x4][0x80] ;  /* 0x01001000ff0877ac */ /* 0x000ea20008000a00 */
[----:B------:R-:W-:Y:S01]  /*55f0*/  MOV R3, 0x0 ;  /* 0x0000000000037802 */ /* 0x000fe20000000f00 */
[----:B------:R-:W-:Y:S02]  /*5600*/  HFMA2 R12, -RZ, RZ, 0, 5.9604644775390625e-08 ;  /* 0x00000001ff0c7431 */ /* 0x000fe400000001ff */
[----:B------:R-:W-:Y:S02]  /*5610*/  IMAD.MOV.U32 R8, RZ, RZ, 0x70 ;  /* 0x00000070ff087424 */ /* 0x000fe400078e00ff */
[----:B------:R-:W-:Y:S01]  /*5620*/  IMAD.MOV.U32 R13, RZ, RZ, RZ ;  /* 0x000000ffff0d7224 */ /* 0x000fe200078e00ff */
[----:B------:R-:W3:Y:S01]  /*5630*/  LDCU.64 UR6, c[0x4][0x88] ;  /* 0x01001100ff0677ac */ /* 0x000ee20008000a00 */
[----:B------:R-:W4:Y:S01]  /*5640*/  LDC.64 R2, c[0x4][R3] ;  /* 0x0100000003027b82 */ /* 0x000f220000000a00 */
[----:B------:R-:W1:Y:S01]  /*5650*/  LDCU.64 UR4, c[0x4][0x8] ;  /* 0x01000100ff0477ac */ /* 0x000e620008000a00 */
[----:B--2---:R-:W-:Y:S01]  /*5660*/  MOV R5, UR9 ;  /* 0x0000000900057c02 */ /* 0x004fe20008000f00 */
[----:B------:R-:W-:Y:S01]  /*5670*/  IMAD.U32 R4, RZ, RZ, UR8 ;  /* 0x00000008ff047e24 */ /* 0x000fe2000f8e00ff */
[----:B---3--:R-:W-:Y:S01]  /*5680*/  MOV R7, UR7 ;  /* 0x0000000700077c02 */ /* 0x008fe20008000f00 */
[----:B------:R-:W-:Y:S01]  /*5690*/  IMAD.U32 R6, RZ, RZ, UR6 ;  /* 0x00000006ff067e24 */ /* 0x000fe2000f8e00ff */
[----:B-1----:R-:W-:Y:S01]  /*56a0*/  MOV R11, UR5 ;  /* 0x00000005000b7c02 */ /* 0x002fe20008000f00 */
[----:B------:R-:W-:Y:S02]  /*56b0*/  IMAD.U32 R10, RZ, RZ, UR4 ;  /* 0x00000004ff0a7e24 */ /* 0x000fe4000f8e00ff */
[----:B------:R-:W-:Y:S07]  /*56c0*/  LEPC R20, `(.L_x_87) ;  /* 0x000000001014794e */ /* 0x000fee0000000000 */
[----:B----45:R-:W-:Y:S05]  /*56d0*/  CALL.ABS.NOINC R2 ;  /* 0x0000000002007343 */ /* 0x030fea0003c00000 */
.L_x_87:
[----:B------:R-:W-:Y:S01]  /*56e0*/  LOP3.LUT P0, RZ, R94, 0x1b0, RZ, 0xc0, !PT ;  /* 0x000001b05eff7812 */ /* 0x000fe2000780c0ff */
[----:B------:R-:W-:Y:S11]  /*56f0*/  BSSY.RECONVERGENT B6, `(.L_x_88) ;  /* 0x0000013000067945 */ /* 0x000ff60003800200 */
[----:B------:R-:W-:Y:S01]  /*5700*/  @!UPT UIADD3 URZ, UPT, UPT, URZ, URZ, URZ ;  /* 0x000000fffffff290 */ /* 0x000fe2000fffe0ff */
[----:B------:R-:W-:Y:S05]  /*5710*/  @!P0 BRA `(.L_x_89) ;  /* 0x0000000000408947 */ /* 0x000fea0003800000 */
        /* <DEDUP_REMOVED lines=16> */
.L_x_89:
[----:B------:R-:W-:Y:S05]  /*5820*/  BSYNC.RECONVERGENT B6 ;  /* 0x0000000000067941 */ /* 0x000fea0003800200 */
.L_x_88:
[----:B------:R-:W-:Y:S01]  /*5830*/  R2UR UR4, R86 ;  /* 0x00000000560472ca */ /* 0x000fe200000e0000 */
[----:B------:R-:W-:Y:S01]  /*5840*/  UISETP.NE.U32.AND UP0, UPT, UR60, URZ, UPT ;  /* 0x000000ff3c00728c */ /* 0x000fe2000bf05070 */
[----:B------:R-:W-:Y:S02]  /*5850*/  ISETP.NE.U32.AND P4, PT, R82, RZ, PT ;  /* 0x000000ff5200720c */ /* 0x000fe40003f85070 */
[----:B------:R-:W-:Y:S01]  /*5860*/  ISETP.NE.U32.AND P2, PT, RZ, UR46, PT ;  /* 0x0000002eff007c0c */ /* 0x000fe2000bf45070 */
[----:B------:R-:W-:Y:S01]  /*5870*/  UISETP.NE.AND.EX UP1, UPT, UR61, URZ, UPT, UP0 ;  /* 0x000000ff3d00728c */ /* 0x000fe2000bf25300 */
[----:B------:R-:W-:Y:S01]  /*5880*/  ISETP.NE.AND.EX P4, PT, R83, RZ, PT, P4 ;  /* 0x000000ff5300720c */ /* 0x000fe20003f85340 */
[----:B------:R-:W-:Y:S01]  /*5890*/  UPLOP3.LUT UP0, UPT, UPT, UPT, UPT, 0x40, 0x4 ;  /* 0x000000000004789c */ /* 0x000fe20003f0e870 */
[----:B------:R-:W-:Y:S05]  /*58a0*/  ISETP.NE.AND.EX P2, PT, RZ, UR47, PT, P2 ;  /* 0x0000002fff007c0c */ /* 0x000fea000bf45320 */
[----:B------:R-:W-:Y:S06]  /*58b0*/  UISETP.NE.AND UP2, UPT, UR4, URZ, UPT ;  /* 0x000000ff0400728c */ /* 0x000fec000bf45270 */
[----:B------:R-:W-:Y:S05]  /*58c0*/  PLOP3.LUT P1, PT, PT, PT, UP2, 0x80, 0x8 ;  /* 0x000000000008781c */ /* 0x000fea0003f2f028 */
[----:B------:R-:W-:Y:S06]  /*58d0*/  @UP2 UPLOP3.LUT UP0, UPT, UPT, UPT, UP1, 0x80, 0x8 ;  /* 0x000000000008289c */ /* 0x000fec0003f0f010 */
[----:B------:R-:W-:Y:S01]  /*58e0*/  PLOP3.LUT P0, PT, PT, PT, UP0, 0x80, 0x8 ;  /* 0x000000000008781c */ /* 0x000fe20003f0f008 */
[----:B------:R-:W-:Y:S01]  /*58f0*/  @!UPT UIADD3 URZ, UPT, UPT, URZ, URZ, URZ ;  /* 0x000000fffffff290 */ /* 0x000fe2000fffe0ff */
[----:B------:R-:W-:Y:S11]  /*5900*/  BRA.U !UP1, `(.L_x_90) ;  /* 0x00000001093c7547 */ /* 0x000ff6000b800000 */
[----:B------:R-:W-:Y:S01]  /*5910*/  UISETP.NE.U32.AND UP0, UPT, UR46, URZ, UPT ;  /* 0x000000ff2e00728c */ /* 0x000fe2000bf05070 */
[----:B-1----:R-:W-:Y:S01]  /*5920*/  HFMA2 R0, -RZ, RZ, 0, 5.9604644775390625e-08 ;  /* 0x00000001ff007431 */ /* 0x002fe200000001ff */
[----:B------:R-:W1:Y:S01]  /*5930*/  LDCU.64 UR8, c[0x0][0x358] ;  /* 0x00006b00ff0877ac */ /* 0x000e620008000a00 */
[----:B------:R-:W-:Y:S01]  /*5940*/  IMAD.MOV.U32 R84, RZ, RZ, 0x1 ;  /* 0x00000001ff547424 */ /* 0x000fe200078e00ff */
[----:B------:R-:W-:Y:S06]  /*5950*/  UISETP.NE.AND.EX UP0, UPT, UR47, URZ, UPT, UP0 ;  /* 0x000000ff2f00728c */ /* 0x000fec000bf05300 */
[----:B------:R-:W-:Y:S05]  /*5960*/  PLOP3.LUT P3, PT, PT, PT, UP0, 0x80, 0x8 ;  /* 0x000000000008781c */ /* 0x000fea0003f6f008 */
[----:B------:R-:W2:Y:S01]  /*5970*/  @UP0 LDCU.64 UR4, c[0x0][0x888] ;  /* 0x00011100ff0407ac */ /* 0x000ea20008000a00 */
[----:B------:R-:W-:Y:S07]  /*5980*/  @UP0 UIMAD UR6, UR36, UR60, URZ ;  /* 0x0000003c240602a4 */ /* 0x000fee000f8e02ff */
[----:B------:R-:W-:Y:S01]  /*5990*/  @!P3 PRMT R84, R0, 0x7610, R84 ;  /* 0x000076100054b816 */ /* 0x000fe20000000054 */
[----:B--2---:R-:W-:Y:S06]  /*59a0*/  @UP0 UIMAD.WIDE UR4, UR6, 0x4, UR4 ;  /* 0x00000004060408a5 */ /* 0x004fec000f8e0204 */
[----:B------:R-:W-:Y:S01]  /*59b0*/  IMAD.U32 R2, RZ, RZ, UR4 ;  /* 0x00000004ff027e24 */ /* 0x000fe2000f8e00ff */
[----:B------:R-:W-:Y:S04]  /*59c0*/  MOV R3, UR5 ;  /* 0x0000000500037c02 */ /* 0x000fe80008000f00 */
[----:B------:R-:W2:Y:S01]  /*59d0*/  @!UP0 LDCU UR4, c[0x0][0x880] ;  /* 0x00011000ff0487ac */ /* 0x000ea20008000800 */
[----:B-1---5:R3:W5:Y:S02]  /*59e0*/  @P3 LDG.E R41, desc[UR8][R2.64] ;  /* 0x0000000802293981 */ /* 0x022764000c1e1900 */
[----:B--23--:R-:W-:Y:S02]  /*59f0*/  @!P3 IMAD.U32 R41, RZ, RZ, UR4 ;  /* 0x00000004ff29be24 */ /* 0x00cfe4000f8e00ff */
.L_x_90:
[----:B------:R-:W-:Y:S05]  /*5a00*/  @!P4 BRA `(.L_x_91) ;  /* 0x000000000024c947 */ /* 0x000fea0003800000 */
[----:B------:R-:W-:Y:S01]  /*5a10*/  ISETP.NE.U32.AND P3, PT, R80, RZ, PT ;  /* 0x000000ff5000720c */ /* 0x000fe20003f65070 */
[----:B------:R-:W2:Y:S03]  /*5a20*/  LDCU.64 UR4, c[0x0][0x358] ;  /* 0x00006b00ff0477ac */ /* 0x000ea60008000a00 */
[----:B------:R-:W-:Y:S11]  /*5a30*/  ISETP.NE.AND.EX P3, PT, R81, RZ, PT, P3 ;  /* 0x000000ff5100720c */ /* 0x000ff60003f65330 */
[----:B------:R-:W-:Y:S02]  /*5a40*/  @!UPT UIADD3 URZ, UPT, UPT, URZ, URZ, URZ ;  /* 0x000000fffffff290 */ /* 0x000fe4000fffe0ff */
[----:B------:R-:W3:Y:S01]  /*5a50*/  @P3 LDC.64 R2, c[0x0][0x8a8] ;  /* 0x00022a00ff023b82 */ /* 0x000ee20000000a00 */
[----:B-1----:R-:W-:Y:S04]  /*5a60*/  @P3 IMAD R0, R82, UR36, RZ ;  /* 0x0000002452003c24 */ /* 0x002fe8000f8e02ff */
[----:B---3--:R-:W-:Y:S05]  /*5a70*/  @P3 IMAD.WIDE R2, R0, 0x4, R2 ;  /* 0x0000000400023825 */ /* 0x008fea00078e0202 */
[----:B--2--5:R2:W5:Y:S02]  /*5a80*/  @P3 LDG.E R38, desc[UR4][R2.64] ;  /* 0x0000000402263981 */ /* 0x024564000c1e1900 */
[----:B--2---:R-:W3:Y:S02]  /*5a90*/  @!P3 LDC R38, c[0x0][0x8a0] ;  /* 0x00022800ff26bb82 */ /* 0x004ee40000000800 */
.L_x_91:
[----:B-----5:R-:W-:Y:S01]  /*5aa0*/  FSETP.NEU.AND P4, PT, R41, RZ, PT ;  /* 0x000000ff2900720b */ /* 0x020fe20003f8d000 */
[----:B------:R-:W-:Y:S01]  /*5ab0*/  BSSY B1, `(.L_x_92) ;  /* 0x0000042000017945 */ /* 0x000fe20003800000 */
[----:B------:R-:W-:Y:S01]  /*5ac0*/  SEL R5, RZ, 0xffffffff, P2 ;  /* 0xffffffffff057807 */ /* 0x000fe20001000000 */
[----:B------:R-:W-:Y:S01]  /*5ad0*/  IMAD.MOV.U32 R102, RZ, RZ, 0x1 ;  /* 0x00000001ff667424 */ /* 0x000fe200078e00ff */
[----:B------:R-:W-:Y:S02]  /*5ae0*/  LOP3.LUT P3, RZ, R84, 0xff, RZ, 0xc0, !PT ;  /* 0x000000ff54ff7812 */ /* 0x000fe4000786c0ff */
[----:B------:R-:W-:Y:S02]  /*5af0*/  CS2R R78, SRZ ;  /* 0x00000000004e7805 */ /* 0x000fe4000001ff00 */
[----:B------:R-:W-:Y:S02]  /*5b00*/  @P1 SEL R4, RZ, 0xffffffff, P4 ;  /* 0xffffffffff041807 */ /* 0x000fe40002000000 */
[----:B------:R-:W-:Y:S02]  /*5b10*/  CS2R R76, SRZ ;  /* 0x00000000004c7805 */ /* 0x000fe4000001ff00 */
[----:B------:R-:W-:Y:S02]  /*5b20*/  LEA R2, R90, UR44, 0x3 ;  /* 0x0000002c5a027c11 */ /* 0x000fe4000f8e18ff */
[----:B------:R-:W-:Y:S02]  /*5b30*/  CS2R R74, SRZ ;  /* 0x00000000004a7805 */ /* 0x000fe4000001ff00 */
[----:B------:R-:W-:Y:S02]  /*5b40*/  @P0 SEL R4, R5, R4, !P3 ;  /* 0x0000000405040207 */ /* 0x000fe40005800000 */
[----:B------:R-:W-:Y:S02]  /*5b50*/  CS2R R72, SRZ ;  /* 0x0000000000487805 */ /* 0x000fe4000001ff00 */
[----:B------:R-:W-:Y:S02]  /*5b60*/  LEA R100, R36, UR44, 0x3 ;  /* 0x0000002c24647c11 */ /* 0x000fe4000f8e18ff */
[----:B------:R-:W-:Y:S02]  /*5b70*/  @P1 LOP3.LUT R4, R4, 0x1, RZ, 0xc0, !PT ;  /* 0x0000000104041812 */ /* 0x000fe400078ec0ff */
[----:B------:R-:W-:Y:S02]  /*5b80*/  SHF.L.U32 R3, R92, 0x1f, RZ ;  /* 0x0000001f5c037819 */ /* 0x000fe400000006ff */
[----:B------:R-:W-:Y:S02]  /*5b90*/  ISETP.NE.U32.OR P6, PT, R4, 0x1, !P1 ;  /* 0x000000010400780c */ /* 0x000fe40004fc5470 */
[----:B------:R-:W-:Y:S02]  /*5ba0*/  PLOP3.LUT P2, PT, PT, PT, UP1, 0x80, 0x8 ;  /* 0x000000000008781c */ /* 0x000fe40003f4f018 */
[C---:B------:R-:W-:Y:S02]  /*5bb0*/  LEA.HI R39, R36.reuse, R36, RZ, 0x1 ;  /* 0x0000002424277211 */ /* 0x040fe400078f08ff */
[----:B------:R-:W-:Y:S02]  /*5bc0*/  SEL R4, RZ, 0xffffffff, P4 ;  /* 0xffffffffff047807 */ /* 0x000fe40002000000 */
[----:B------:R-:W-:Y:S01]  /*5bd0*/  P2R R96, PR, RZ, 0x40 ;  /* 0x00000040ff607803 */ /* 0x000fe20000000000 */
[C---:B-1----:R-:W-:Y:S01]  /*5be0*/  IMAD.SHL.U32 R0, R39.reuse, 0x40, RZ ;  /* 0x0000004027007824 */ /* 0x042fe200078e00ff */
[----:B------:R-:W-:Y:S03]  /*5bf0*/  LOP3.LUT R39, R39, 0xffe, RZ, 0xc0, !PT ;  /* 0x00000ffe27277812 */ /* 0x000fe600078ec0ff */
[----:B------:R-:W-:Y:S02]  /*5c00*/  @P6 SHF.L.U32 R7, R89, 0x1f, RZ ;  /* 0x0000001f59076819 */ /* 0x000fe400000006ff */
[----:B------:R-:W-:Y:S01]  /*5c10*/  @P2 SEL R4, R5, R4, !P3 ;  /* 0x0000000405042207 */ /* 0x000fe20005800000 */
[----:B------:R-:W-:Y:S01]  /*5c20*/  IMAD.IADD R39, R36, 0x1, -R39 ;  /* 0x0000000124277824 */ /* 0x000fe200078e0a27 */
[----:B------:R-:W1:Y:S01]  /*5c30*/  @P6 SYNCS.PHASECHK.TRANS64.TRYWAIT P1, [R2+URZ+0x30], R7 ;  /* 0x00003007020065a7 */ /* 0x000e6200080211ff */
[----:B------:R-:W-:Y:S02]  /*5c40*/  LOP3.LUT R0, R0, 0xffffff80, RZ, 0xc0, !PT ;  /* 0xffffff8000007812 */ /* 0x000fe400078ec0ff */
[----:B------:R-:W-:Y:S03]  /*5c50*/  LOP3.LUT R4, R4, 0x1, RZ, 0xc0, !PT ;  /* 0x0000000104047812 */ /* 0x000fe600078ec0ff */
[----:B------:R-:W-:Y:S01]  /*5c60*/  IMAD.IADD R0, R37, 0x1, R0 ;  /* 0x0000000125007824 */ /* 0x000fe200078e0200 */
[----:B------:R-:W-:Y:S03]  /*5c70*/  ISETP.NE.U32.AND P5, PT, R4, 0x1, PT ;  /* 0x000000010400780c */ /* 0x000fe60003fa5070 */
[----:B------:R-:W-:Y:S01]  /*5c80*/  IMAD R39, R39, 0x100000, R0 ;  /* 0x0010000027277824 */ /* 0x000fe200078e0200 */
[----:B------:R-:W-:Y:S01]  /*5c90*/  P2R R103, PR, RZ, 0x20 ;  /* 0x00000020ff677803 */ /* 0x000fe20000000000 */
[----:B------:R2:W4:Y:S01]  /*5ca0*/  SYNCS.PHASECHK.TRANS64.TRYWAIT P0, [R100+URZ+0x80], R3 ;  /* 0x00008003640075a7 */ /* 0x00052200080011ff */
[----:B-1----:R-:W-:Y:S01]  /*5cb0*/  @P6 SEL R102, RZ, 0x1, !P1 ;  /* 0x00000001ff666807 */ /* 0x002fe20004800000 */
[----:B--2---:R-:W-:Y:S06]  /*5cc0*/  @!P6 BRA `(.L_x_93) ;  /* 0x000000000080e947 */ /* 0x004fec0003800000 */
[----:B------:R-:W-:Y:S01]  /*5cd0*/  @P5 IMAD R6, R90, 0x1000, R71 ;  /* 0x000010005a065824 */ /* 0x000fe200078e0247 */
[----:B------:R-:W1:Y:S01]  /*5ce0*/  S2R R0, SR_CgaCtaId ;  /* 0x0000000000007919 */ /* 0x000e620000008800 */
[----:B------:R-:W-:Y:S01]  /*5cf0*/  ISETP.NE.AND P1, PT, R102, RZ, PT ;  /* 0x000000ff6600720c */ /* 0x000fe20003f25270 */
[----:B------:R-:W-:Y:S01]  /*5d00*/  BSSY B0, `(.L_x_94) ;  /* 0x000000b000007945 */ /* 0x000fe20003800000 */
[----:B------:R-:W-:Y:S01]  /*5d10*/  @P5 VIADD R4, R6, UR44 ;  /* 0x0000002c06045c36 */ /* 0x000fe20008000000 */
[----:B------:R-:W-:Y:S02]  /*5d20*/  CS2R R74, SRZ ;  /* 0x00000000004a7805 */ /* 0x000fe4000001ff00 */
[----:B------:R-:W-:Y:S02]  /*5d30*/  CS2R R72, SRZ ;  /* 0x0000000000487805 */ /* 0x000fe4000001ff00 */
[----:B------:R-:W-:Y:S01]  /*5d40*/  CS2R R78, SRZ ;  /* 0x00000000004e7805 */ /* 0x000fe2000001ff00 */
[----:B------:R-:W-:Y:S01]  /*5d50*/  @P5 IMAD R4, R93, -0x10, R4 ;  /* 0xfffffff05d045824 */ /* 0x000fe200078e0204 */
[----:B------:R-:W-:Y:S04]  /*5d60*/  CS2R R76, SRZ ;  /* 0x00000000004c7805 */ /* 0x000fe8000001ff00 */
[----:B------:R-:W-:Y:S05]  /*5d70*/  @P1 BRA `(.L_x_95) ;  /* 0x00000000000c1947 */ /* 0x000fea0003800000 */
[----:B------:R-:W-:Y:S04]  /*5d80*/  SHF.L.U32 R5, R89, 0x1f, RZ ;  /* 0x0000001f59057819 */ /* 0x000fe800000006ff */
[----:B------:R-:W2:Y:S02]  /*5d90*/  SYNCS.PHASECHK.TRANS64.TRYWAIT P1, [R2+URZ+0x30], R5 ;  /* 0x00003005020075a7 */ /* 0x000ea400080211ff */
[----:B--2---:R-:W-:Y:S05]  /*5da0*/  @!P1 BRA `(.L_x_96) ;  /* 0x0000002000dc9947 */ /* 0x004fea0003800000 */
.L_x_95:
[----:B------:R-:W-:Y:S05]  /*5db0*/  BSYNC B0 ;  /* 0x0000000000007941 */ /* 0x000fea0003800000 */
.L_x_94:
[----:B------:R-:W-:Y:S01]  /*5dc0*/  ISETP.NE.AND P1, PT, R103, RZ, PT ;  /* 0x000000ff6700720c */ /* 0x000fe20003f25270 */
[----:B--2---:R-:W-:Y:S02]  /*5dd0*/  VIADD R5, R2, 0x40 ;  /* 0x0000004002057836 */ /* 0x004fe40000000000 */
[----:B------:R-:W-:Y:S03]  /*5de0*/  VIADD R90, R90, 0x1 ;  /* 0x000000015a5a7836 */ /* 0x000fe60000000000 */
[----:B-1----:R-:W-:Y:S07]  /*5df0*/  PRMT R0, R0, 0x654, R5 ;  /* 0x0000065400007816 */ /* 0x002fee0000000005 */
[----:B------:R1:W2:Y:S04]  /*5e00*/  @P1 LDS.128 R72, [R6+UR44+0x200] ;  /* 0x0002002c06481984 */ /* 0x0002a80008000c00 */
[----:B------:R1:W1:Y:S01]  /*5e10*/  @P1 LDS.128 R76, [R4+0x210] ;  /* 0x00021000044c1984 */ /* 0x0002620000000c00 */
[C---:B------:R-:W-:Y:S01]  /*5e20*/  ISETP.NE.AND P1, PT, R90.reuse, 0x2, PT ;  /* 0x000000025a00780c */ /* 0x040fe20003f25270 */
[----:B------:R-:W-:Y:S01]  /*5e30*/  @!PT LDS RZ, [RZ] ;  /* 0x00000000fffff984 */ /* 0x000fe20000000800 */
[----:B------:R-:W-:Y:S01]  /*5e40*/  @!PT LDS RZ, [RZ] ;  /* 0x00000000fffff984 */ /* 0x000fe20000000800 */
[----:B------:R-:W-:Y:S01]  /*5e50*/  @!PT LDS RZ, [RZ] ;  /* 0x00000000fffff984 */ /* 0x000fe20000000800 */
[----:B------:R-:W-:Y:S01]  /*5e60*/  @!PT LDS RZ, [RZ] ;  /* 0x00000000fffff984 */ /* 0x000fe20000000800 */
[----:B------:R5:W-:Y:S06]  /*5e70*/  MEMBAR.ALL.CTA ;  /* 0x0000000000007992 */ /* 0x000bec0000008000 */
[----:B-----5:R-:W5:Y:S01]  /*5e80*/  FENCE.VIEW.ASYNC.S ;  /* 0x00000000000073c6 */ /* 0x020f620000000000 */
[----:B------:R-:W-:Y:S01]  /*5e90*/  SEL R90, R90, RZ, P1 ;  /* 0x000000ff5a5a7207 */ /* 0x000fe20000800000 */
[----:B-----5:R5:W-:Y:S02]  /*5ea0*/  SYNCS.ARRIVE.TRANS64.RED.A1T0 RZ, [R0+URZ], RZ ;  /* 0x000000ff00ff79a7 */ /* 0x020be400081004ff */
[----:B-----5:R-:W-:Y:S04]  /*5eb0*/  SEL R0, RZ, 0x1, P1 ;  /* 0x00000001ff007807 */ /* 0x020fe80000800000 */
[----:B--2---:R-:W-:Y:S02]  /*5ec0*/  LOP3.LUT R89, R89, R0, RZ, 0x3c, !PT ;  /* 0x0000000059597212 */ /* 0x004fe400078e3cff */
.L_x_93:
[----:B------:R-:W-:Y:S05]  /*5ed0*/  BSYNC B1 ;  /* 0x0000000000017941 */ /* 0x000fea0003800000 */
.L_x_92:
[----:B------:R-:W-:Y:S04]  /*5ee0*/  SHF.R.U32.HI R0, RZ, 0x15, R39 ;  /* 0x00000015ff007819 */ /* 0x000fe80000011627 */
[----:B------:R-:W-:Y:S01]  /*5ef0*/  LOP3.LUT P1, RZ, R0, 0x3, R85, 0x48, !PT ;  /* 0x0000000300ff7812 */ /* 0x000fe20007824855 */
[----:B------:R-:W-:Y:S01]  /*5f00*/  @!UPT UIADD3 URZ, UPT, UPT, URZ, URZ, URZ ;  /* 0x000000fffffff290 */ /* 0x000fe2000fffe0ff */
[----:B----4-:R-:W-:Y:S11]  /*5f10*/  @P0 BRA `(.L_x_97) ;  /* 0x0000000000080947 */ /* 0x010ff60003800000 */
[----:B------:R-:W2:Y:S02]  /*5f20*/  SYNCS.PHASECHK.TRANS64.TRYWAIT P0, [R100+URZ+0x80], R3 ;  /* 0x00008003640075a7 */ /* 0x000ea400080011ff */
[----:B--2---:R-:W-:Y:S05]  /*5f30*/  @!P0 BRA `(.L_x_98) ;  /* 0x00000020008c8947 */ /* 0x004fea0003800000 */
.L_x_97:
[----:B------:R-:W-:Y:S05]  /*5f40*/  @!P1 BRA `(.L_x_99) ;  /* 0x0000000000409947 */ /* 0x000fea0003800000 */
[----:B------:R-:W4:Y:S01]  /*5f50*/  LDCU.64 UR8, c[0x4][0x70] ;  /* 0x01000e00ff0877ac */ /* 0x000f220008000a00 */
[----:B--2---:R-:W-:Y:S01]  /*5f60*/  MOV R3, 0x0 ;  /* 0x0000000000037802 */ /* 0x004fe20000000f00 */
[----:B------:R-:W-:Y:S02]  /*5f70*/  HFMA2 R12, -RZ, RZ, 0, 5.9604644775390625e-08 ;  /* 0x00000001ff0c7431 */ /* 0x000fe400000001ff */
[----:B------:R-:W-:Y:S02]  /*5f80*/  IMAD.MOV.U32 R8, RZ, RZ, 0x192 ;  /* 0x00000192ff087424 */ /* 0x000fe400078e00ff */
[----:B------:R-:W-:Y:S01]  /*5f90*/  IMAD.MOV.U32 R13, RZ, RZ, RZ ;  /* 0x000000ffff0d7224 */ /* 0x000fe200078e00ff */
[----:B------:R-:W2:Y:S01]  /*5fa0*/  LDCU.64 UR6, c[0x4][0x78] ;  /* 0x01000f00ff0677ac */ /* 0x000ea20008000a00 */
[----:B------:R-:W3:Y:S01]  /*5fb0*/  LDC.64 R2, c[0x4][R3] ;  /* 0x0100000003027b82 */ /* 0x000ee20000000a00 */
[----:B------:R-:W5:Y:S01]  /*5fc0*/  LDCU.64 UR4, c[0x4][0x10] ;  /* 0x01000200ff0477ac */ /* 0x000f620008000a00 */
[----:B----4-:R-:W-:Y:S01]  /*5fd0*/  MOV R5, UR9 ;  /* 0x0000000900057c02 */ /* 0x010fe20008000f00 */
[----:B-1----:R-:W-:Y:S01]  /*5fe0*/  IMAD.U32 R4, RZ, RZ, UR8 ;  /* 0x00000008ff047e24 */ /* 0x002fe2000f8e00ff */
[----:B--2---:R-:W-:Y:S01]  /*5ff0*/  MOV R7, UR7 ;  /* 0x0000000700077c02 */ /* 0x004fe20008000f00 */
[----:B------:R-:W-:Y:S01]  /*6000*/  IMAD.U32 R6, RZ, RZ, UR6 ;  /* 0x00000006ff067e24 */ /* 0x000fe2000f8e00ff */
[----:B-----5:R-:W-:Y:S01]  /*6010*/  MOV R11, UR5 ;  /* 0x00000005000b7c02 */ /* 0x020fe20008000f00 */
[----:B------:R-:W-:Y:S02]  /*6020*/  IMAD.U32 R10, RZ, RZ, UR4 ;  /* 0x00000004ff0a7e24 */ /* 0x000fe4000f8e00ff */
[----:B------:R-:W-:Y:S07]  /*6030*/  LEPC R20, `(.L_x_99) ;  /* 0x000000001014794e */ /* 0x000fee0000000000 */
[----:B---3--:R-:W-:Y:S05]  /*6040*/  CALL.ABS.NOINC R2 ;  /* 0x0000000002007343 */ /* 0x008fea0003c00000 */
.L_x_99:
[-C--:B------:R-:W-:Y:S01]  /*6050*/  F2FP.F16.E4M3.UNPACK_B R42, R72.reuse ;  /* 0x00000048ff2a723e */ /* 0x080fe200020006ff */
[----:B------:R-:W-:Y:S05]  /*6060*/  WARPSYNC.ALL ;  /* 0x0000000000007948 */ /* 0x000fea0003800000 */
[----:B------:R-:W-:Y:S01]  /*6070*/  R2UR UR4, R39 ;  /* 0x00000000270472ca */ /* 0x000fe200000e0000 */
[--C-:B------:R-:W-:Y:S01]  /*6080*/  HADD2.F32 R40, -RZ, R42.reuse.H0_H0 ;  /* 0x2000002aff287230 */ /* 0x100fe20000004100 */
[----:B------:R-:W-:Y:S01]  /*6090*/  F2FP.F16.E4M3.UNPACK_B R43, R72.H1 ;  /* 0x00000048ff2b723e */ /* 0x000fe200030006ff */
[----:B------:R-:W-:Y:S01]  /*60a0*/  HADD2.F32 R42, -RZ, R42.H1_H1 ;  /* 0x3000002aff2a7230 */ /* 0x000fe20000004100 */
[-C--:B------:R-:W-:Y:S01]  /*60b0*/  F2FP.F16.E4M3.UNPACK_B R45, R73.reuse ;  /* 0x00000049ff2d723e */ /* 0x080fe200020006ff */
[----:B------:R-:W-:Y:S01]  /*60c0*/  BSSY.RECONVERGENT B0, `(.L_x_100) ;  /* 0x0000099000007945 */ /* 0x000fe20003800200 */
[----:B------:R-:W-:Y:S01]  /*60d0*/  F2FP.F16.E4M3.UNPACK_B R47, R73.H1 ;  /* 0x00000049ff2f723e */ /* 0x000fe200030006ff */
[--C-:B------:R-:W-:Y:S01]  /*60e0*/  HADD2.F32 R44, -RZ, R43.reuse.H0_H0 ;  /* 0x2000002bff2c7230 */ /* 0x100fe20000004100 */
[-C--:B------:R-:W-:Y:S01]  /*60f0*/  F2FP.F16.E4M3.UNPACK_B R49, R74.reuse ;  /* 0x0000004aff31723e */ /* 0x080fe200020006ff */
[----:B------:R-:W-:Y:S01]  /*6100*/  HADD2.F32 R46, -RZ, R43.H1_H1 ;  /* 0x3000002bff2e7230 */ /* 0x000fe20000004100 */
[----:B------:R-:W-:Y:S01]  /*6110*/  F2FP.F16.E4M3.UNPACK_B R51, R74.H1 ;  /* 0x0000004aff33723e */ /* 0x000fe200030006ff */
[--C-:B------:R-:W-:Y:S01]  /*6120*/  HADD2.F32 R43, -RZ, R45.reuse.H0_H0 ;  /* 0x2000002dff2b7230 */ /* 0x100fe20000004100 */
[-C--:B------:R-:W-:Y:S01]  /*6130*/  F2FP.F16.E4M3.UNPACK_B R53, R75.reuse ;  /* 0x0000004bff35723e */ /* 0x080fe200020006ff */
[----:B-1----:R-:W-:Y:S01]  /*6140*/  LDTM.16dp32bit_t0_t15.x32 R4, tmem[UR4] ;  /* 0x00000004000479ee */ /* 0x002fe20008a80000 */
[----:B------:R-:W3:Y:S01]  /*6150*/  LDTM.16dp32bit_t16_t31.x32 R4, tmem[UR4+0x20] ;  /* 0x00002004000479ee */ /* 0x000ee20008aa0000 */
[----:B------:R-:W-:Y:S01]  /*6160*/  ISETP.NE.AND P6, PT, R96, RZ, PT ;  /* 0x000000ff6000720c */ /* 0x000fe20003fc5270 */
[----:B------:R-:W-:Y:S01]  /*6170*/  HADD2.F32 R48, -RZ, R45.H1_H1 ;  /* 0x3000002dff307230 */ /* 0x000fe20000004100 */
[----:B------:R-:W-:Y:S01]  /*6180*/  IADD3 R109, PT, PT, R71, UR44, RZ ;  /* 0x0000002c476d7c10 */ /* 0x000fe2000fffe0ff */
[----:B------:R-:W-:Y:S01]  /*6190*/  HADD2.F32 R52, -RZ, R49.H1_H1 ;  /* 0x30000031ff347230 */ /* 0x000fe20000004100 */
[----:B------:R-:W-:Y:S01]  /*61a0*/  SHF.L.U32 R108, R88, 0x4, RZ ;  /* 0x00000004586c7819 */ /* 0x000fe200000006ff */
[----:B------:R-:W-:Y:S01]  /*61b0*/  HADD2.F32 R56, -RZ, R53.H1_H1 ;  /* 0x30000035ff387230 */ /* 0x000fe20000004100 */
[----:B------:R-:W-:Y:S01]  /*61c0*/  F2FP.F16.E4M3.UNPACK_B R55, R75.H1 ;  /* 0x0000004bff37723e */ /* 0x000fe200030006ff */
[--C-:B------:R-:W-:Y:S01]  /*61d0*/  HADD2.F32 R45, -RZ, R47.reuse.H0_H0 ;  /* 0x2000002fff2d7230 */ /* 0x100fe20000004100 */
[----:B------:R-:W-:Y:S01]  /*61e0*/  IADD3 R101, PT, PT, R109, R108, RZ ;  /* 0x0000006c6d657210 */ /* 0x000fe20007ffe0ff */
[----:B------:R-:W-:Y:S01]  /*61f0*/  HADD2.F32 R50, -RZ, R47.H1_H1 ;  /* 0x3000002fff327230 */ /* 0x000fe20000004100 */
[-C--:B------:R-:W-:Y:S01]  /*6200*/  F2FP.F16.E4M3.UNPACK_B R57, R76.reuse ;  /* 0x0000004cff39723e */ /* 0x080fe200020006ff */
[----:B------:R-:W-:Y:S01]  /*6210*/  HADD2.F32 R47, -RZ, R49.H0_H0 ;  /* 0x20000031ff2f7230 */ /* 0x000fe20000004100 */
[----:B------:R-:W-:Y:S01]  /*6220*/  F2FP.F16.E4M3.UNPACK_B R59, R76.H1 ;  /* 0x0000004cff3b723e */ /* 0x000fe200030006ff */
[----:B------:R-:W-:Y:S01]  /*6230*/  HADD2.F32 R49, -RZ, R51.H0_H0 ;  /* 0x20000033ff317230 */ /* 0x000fe20000004100 */
[-C--:B------:R-:W-:Y:S01]  /*6240*/  F2FP.F16.E4M3.UNPACK_B R61, R77.reuse ;  /* 0x0000004dff3d723e */ /* 0x080fe200020006ff */
[----:B------:R-:W-:Y:S01]  /*6250*/  HADD2.F32 R60, -RZ, R57.H1_H1 ;  /* 0x30000039ff3c7230 */ /* 0x000fe20000004100 */
[----:B------:R-:W-:Y:S01]  /*6260*/  F2FP.F16.E4M3.UNPACK_B R63, R77.H1 ;  /* 0x0000004dff3f723e */ /* 0x000fe200030006ff */
[----:B------:R-:W-:Y:S01]  /*6270*/  HADD2.F32 R54, -RZ, R51.H1_H1 ;  /* 0x30000033ff367230 */ /* 0x000fe20000004100 */
[-C--:B------:R-:W-:Y:S01]  /*6280*/  F2FP.F16.E4M3.UNPACK_B R65, R78.reuse ;  /* 0x0000004eff41723e */ /* 0x080fe200020006ff */
[----:B------:R-:W-:Y:S01]  /*6290*/  HADD2.F32 R51, -RZ, R53.H0_H0 ;  /* 0x20000035ff337230 */ /* 0x000fe20000004100 */
[----:B------:R-:W-:Y:S01]  /*62a0*/  F2FP.F16.E4M3.UNPACK_B R67, R78.H1 ;  /* 0x0000004eff43723e */ /* 0x000fe200030006ff */
[----:B------:R-:W-:Y:S01]  /*62b0*/  HADD2.F32 R64, -RZ, R61.H1_H1 ;  /* 0x3000003dff407230 */ /* 0x000fe20000004100 */
[----:B------:R-:W-:Y:S01]  /*62c0*/  ISETP.NE.AND P0, PT, R95, RZ, PT ;  /* 0x000000ff5f00720c */ /* 0x000fe20003f05270 */
[C---:B---3--:R-:W-:Y:S01]  /*62d0*/  FMUL R0, R38.reuse, R4 ;  /* 0x0000000426007220 */ /* 0x048fe20000400000 */
[C---:B------:R-:W-:Y:S01]  /*62e0*/  FMUL R2, R38.reuse, R5 ;  /* 0x0000000526027220 */ /* 0x040fe20000400000 */
[C---:B------:R-:W-:Y:S01]  /*62f0*/  FMUL R4, R38.reuse, R8 ;  /* 0x0000000826047220 */ /* 0x040fe20000400000 */
[C---:B------:R-:W-:Y:S01]  /*6300*/  FMUL R5, R38.reuse, R9 ;  /* 0x0000000926057220 */ /* 0x040fe20000400000 */
[C---:B------:R-:W-:Y:S01]  /*6310*/  FFMA R0, R41.reuse, R40, R0 ;  /* 0x0000002829007223 */ /* 0x040fe20000000000 */
[C---:B------:R-:W-:Y:S01]  /*6320*/  FFMA R2, R41.reuse, R42, R2 ;  /* 0x0000002a29027223 */ /* 0x040fe20000000002 */
[C---:B------:R-:W-:Y:S01]  /*6330*/  FMUL R8, R38.reuse, R12 ;  /* 0x0000000c26087220 */ /* 0x040fe20000400000 */
[C---:B------:R-:W-:Y:S01]  /*6340*/  FMUL R9, R38.reuse, R13 ;  /* 0x0000000d26097220 */ /* 0x040fe20000400000 */
[C---:B------:R-:W-:Y:S01]  /*6350*/  FMUL R12, R38.reuse, R16 ;  /* 0x00000010260c7220 */ /* 0x040fe20000400000 */
[C---:B------:R-:W-:Y:S01]  /*6360*/  FMUL R13, R38.reuse, R17 ;  /* 0x00000011260d7220 */ /* 0x040fe20000400000 */
[C---:B------:R-:W-:Y:S01]  /*6370*/  FMUL R16, R38.reuse, R20 ;  /* 0x0000001426107220 */ /* 0x040fe20000400000 */
[C---:B------:R-:W-:Y:S01]  /*6380*/  FMUL R17, R38.reuse, R21 ;  /* 0x0000001526117220 */ /* 0x040fe20000400000 */
[C---:B------:R-:W-:Y:S01]  /*6390*/  FMUL R20, R38.reuse, R24 ;  /* 0x0000001826147220 */ /* 0x040fe20000400000 */
[C---:B------:R-:W-:Y:S01]  /*63a0*/  FMUL R21, R38.reuse, R25 ;  /* 0x0000001926157220 */ /* 0x040fe20000400000 */
[----:B------:R-:W-:Y:S02]  /*63b0*/  HADD2.F32 R68, -RZ, R65.H1_H1 ;  /* 0x30000041ff447230 */ /* 0x000fe40000004100 */
[C---:B------:R-:W-:Y:S01]  /*63c0*/  FMUL R24, R38.reuse, R28 ;  /* 0x0000001c26187220 */ /* 0x040fe20000400000 */
[C---:B------:R-:W-:Y:S01]  /*63d0*/  FMUL R25, R38.reuse, R29 ;  /* 0x0000001d26197220 */ /* 0x040fe20000400000 */
[C---:B------:R-:W-:Y:S01]  /*63e0*/  FMUL R28, R38.reuse, R32 ;  /* 0x00000020261c7220 */ /* 0x040fe20000400000 */
[C---:B------:R-:W-:Y:S01]  /*63f0*/  FMUL R29, R38.reuse, R33 ;  /* 0x00000021261d7220 */ /* 0x040fe20000400000 */
[C---:B--2---:R-:W-:Y:S01]  /*6400*/  FMUL R3, R38.reuse, R6 ;  /* 0x0000000626037220 */ /* 0x044fe20000400000 */
[C---:B------:R-:W-:Y:S01]  /*6410*/  FMUL R7, R38.reuse, R7 ;  /* 0x0000000726077220 */ /* 0x040fe20000400000 */
[C---:B------:R-:W-:Y:S01]  /*6420*/  FMUL R6, R38.reuse, R10 ;  /* 0x0000000a26067220 */ /* 0x040fe20000400000 */
[C---:B------:R-:W-:Y:S01]  /*6430*/  FMUL R11, R38.reuse, R11 ;  /* 0x0000000b260b7220 */ /* 0x040fe20000400000 */
[C---:B------:R-:W-:Y:S01]  /*6440*/  FFMA R3, R41.reuse, R44, R3 ;  /* 0x0000002c29037223 */ /* 0x040fe20000000003 */
[C---:B------:R-:W-:Y:S01]  /*6450*/  FFMA R7, R41.reuse, R46, R7 ;  /* 0x0000002e29077223 */ /* 0x040fe20000000007 */
[C---:B------:R-:W-:Y:S01]  /*6460*/  FFMA R4, R41.reuse, R43, R4 ;  /* 0x0000002b29047223 */ /* 0x040fe20000000004 */
[----:B------:R-:W-:Y:S01]  /*6470*/  F2FP.F16.E4M3.UNPACK_B R40, R79 ;  /* 0x0000004fff28723e */ /* 0x000fe200020006ff */
[C---:B------:R-:W-:Y:S01]  /*6480*/  FFMA R5, R41.reuse, R48, R5 ;  /* 0x0000003029057223 */ /* 0x040fe20000000005 */
[C---:B------:R-:W-:Y:S01]  /*6490*/  FFMA R6, R41.reuse, R45, R6 ;  /* 0x0000002d29067223 */ /* 0x040fe20000000006 */
[----:B------:R-:W-:Y:S01]  /*64a0*/  F2FP.F16.E4M3.UNPACK_B R42, R79.H1 ;  /* 0x0000004fff2a723e */ /* 0x000fe200030006ff */
[C---:B------:R-:W-:Y:S01]  /*64b0*/  FFMA R11, R41.reuse, R50, R11 ;  /* 0x00000032290b7223 */ /* 0x040fe2000000000b */
[----:B------:R-:W-:Y:S01]  /*64c0*/  FFMA R8, R41, R47, R8 ;  /* 0x0000002f29087223 */ /* 0x000fe20000000008 */
[----:B------:R-:W-:Y:S01]  /*64d0*/  F2FP.SATFINITE.E4M3.F32.PACK_AB_MERGE_C R97, R7, R3, RZ ;  /* 0x000000030761723e */ /* 0x000fe200048070ff */
[C---:B------:R-:W-:Y:S01]  /*64e0*/  FFMA R9, R41.reuse, R52, R9 ;  /* 0x0000003429097223 */ /* 0x040fe20000000009 */
[----:B------:R-:W-:Y:S01]  /*64f0*/  FMUL R10, R38, R14 ;  /* 0x0000000e260a7220 */ /* 0x000fe20000400000 */
[----:B------:R-:W-:Y:S01]  /*6500*/  LEA R109, R90, UR44, 0x3 ;  /* 0x0000002c5a6d7c11 */ /* 0x000fe2000f8e18ff */
[----:B------:R-:W-:Y:S01]  /*6510*/  FMUL R15, R38, R15 ;  /* 0x0000000f260f7220 */ /* 0x000fe20000400000 */
[--C-:B------:R-:W-:Y:S01]  /*6520*/  HADD2.F32 R53, -RZ, R55.reuse.H0_H0 ;  /* 0x20000037ff357230 */ /* 0x100fe20000004100 */
[----:B------:R-:W-:Y:S01]  /*6530*/  F2FP.SATFINITE.E4M3.F32.PACK_AB_MERGE_C R96, R2, R0, R97 ;  /* 0x000000000260723e */ /* 0x000fe20004807061 */
[----:B------:R-:W-:Y:S01]  /*6540*/  FFMA R10, R41, R49, R10 ;  /* 0x00000031290a7223 */ /* 0x000fe2000000000a */
[----:B------:R-:W-:Y:S01]  /*6550*/  F2FP.SATFINITE.E4M3.F32.PACK_AB_MERGE_C R97, R11, R6, RZ ;  /* 0x000000060b61723e */ /* 0x000fe200048070ff */
[C---:B------:R-:W-:Y:S01]  /*6560*/  FFMA R15, R41.reuse, R54, R15 ;  /* 0x00000036290f7223 */ /* 0x040fe2000000000f */
[C---:B------:R-:W-:Y:S01]  /*6570*/  FFMA R12, R41.reuse, R51, R12 ;  /* 0x00000033290c7223 */ /* 0x040fe2000000000c */
[----:B------:R-:W-:Y:S01]  /*6580*/  FFMA R13, R41, R56, R13 ;  /* 0x00000038290d7223 */ /* 0x000fe2000000000d */
[----:B------:R-:W-:Y:S01]  /*6590*/  F2FP.SATFINITE.E4M3.F32.PACK_AB_MERGE_C R97, R5, R4, R97 ;  /* 0x000000040561723e */ /* 0x000fe20004807061 */
[----:B------:R-:W-:Y:S01]  /*65a0*/  HADD2.F32 R58, -RZ, R55.H1_H1 ;  /* 0x30000037ff3a7230 */ /* 0x000fe20000004100 */
[----:B------:R-:W-:Y:S01]  /*65b0*/  F2FP.SATFINITE.E4M3.F32.PACK_AB_MERGE_C R98, R15, R10, RZ ;  /* 0x0000000a0f62723e */ /* 0x000fe200048070ff */
[----:B------:R-:W-:Y:S02]  /*65c0*/  HADD2.F32 R55, -RZ, R57.H0_H0 ;  /* 0x20000039ff377230 */ /* 0x000fe40000004100 */
[C---:B------:R-:W-:Y:S01]  /*65d0*/  FMUL R14, R38.reuse, R18 ;  /* 0x00000012260e7220 */ /* 0x040fe20000400000 */
[C---:B------:R-:W-:Y:S01]  /*65e0*/  FMUL R19, R38.reuse, R19 ;  /* 0x0000001326137220 */ /* 0x040fe20000400000 */
[--C-:B------:R-:W-:Y:S02]  /*65f0*/  HADD2.F32 R57, -RZ, R59.reuse.H0_H0 ;  /* 0x2000003bff397230 */ /* 0x100fe40000004100 */
[C---:B------:R-:W-:Y:S01]  /*6600*/  FMUL R18, R38.reuse, R22 ;  /* 0x0000001626127220 */ /* 0x040fe20000400000 */
[C---:B------:R-:W-:Y:S01]  /*6610*/  FFMA R14, R41.reuse, R53, R14 ;  /* 0x00000035290e7223 */ /* 0x040fe2000000000e */
[----:B------:R-:W-:Y:S02]  /*6620*/  HADD2.F32 R62, -RZ, R59.H1_H1 ;  /* 0x3000003bff3e7230 */ /* 0x000fe40000004100 */
[C---:B------:R-:W-:Y:S01]  /*6630*/  FFMA R19, R41.reuse, R58, R19 ;  /* 0x0000003a29137223 */ /* 0x040fe20000000013 */
[----:B------:R-:W-:Y:S02]  /*6640*/  HADD2.F32 R59, -RZ, R61.H0_H0 ;  /* 0x2000003dff3b7230 */ /* 0x000fe40000004100 */
[C---:B------:R-:W-:Y:S01]  /*6650*/  FMUL R23, R38.reuse, R23 ;  /* 0x0000001726177220 */ /* 0x040fe20000400000 */
[C---:B------:R-:W-:Y:S01]  /*6660*/  FFMA R16, R41.reuse, R55, R16 ;  /* 0x0000003729107223 */ /* 0x040fe20000000010 */
[C---:B------:R-:W-:Y:S01]  /*6670*/  FFMA R17, R41.reuse, R60, R17 ;  /* 0x0000003c29117223 */ /* 0x040fe20000000011 */
[--C-:B------:R-:W-:Y:S02]  /*6680*/  HADD2.F32 R61, -RZ, R63.reuse.H0_H0 ;  /* 0x2000003fff3d7230 */ /* 0x100fe40000004100 */
[C---:B------:R-:W-:Y:S01]  /*6690*/  FFMA R18, R41.reuse, R57, R18 ;  /* 0x0000003929127223 */ /* 0x040fe20000000012 */
[----:B------:R-:W-:Y:S02]  /*66a0*/  HADD2.F32 R66, -RZ, R63.H1_H1 ;  /* 0x3000003fff427230 */ /* 0x000fe40000004100 */
[C---:B------:R-:W-:Y:S01]  /*66b0*/  FMUL R22, R38.reuse, R26 ;  /* 0x0000001a26167220 */ /* 0x040fe20000400000 */
[----:B------:R-:W-:Y:S02]  /*66c0*/  HADD2.F32 R63, -RZ, R65.H0_H0 ;  /* 0x20000041ff3f7230 */ /* 0x000fe40000004100 */
[C---:B------:R-:W-:Y:S01]  /*66d0*/  FFMA R23, R41.reuse, R62, R23 ;  /* 0x0000003e29177223 */ /* 0x040fe20000000017 */
[C---:B------:R-:W-:Y:S01]  /*66e0*/  FMUL R27, R38.reuse, R27 ;  /* 0x0000001b261b7220 */ /* 0x040fe20000400000 */
[C---:B------:R-:W-:Y:S01]  /*66f0*/  FFMA R20, R41.reuse, R59, R20 ;  /* 0x0000003b29147223 */ /* 0x040fe20000000014 */
[C---:B------:R-:W-:Y:S01]  /*6700*/  FFMA R21, R41.reuse, R64, R21 ;  /* 0x0000004029157223 */ /* 0x040fe20000000015 */
[--C-:B------:R-:W-:Y:S02]  /*6710*/  HADD2.F32 R65, -RZ, R67.reuse.H0_H0 ;  /* 0x20000043ff417230 */ /* 0x100fe40000004100 */
[C---:B------:R-:W-:Y:S01]  /*6720*/  FFMA R22, R41.reuse, R61, R22 ;  /* 0x0000003d29167223 */ /* 0x040fe20000000016 */
[----:B------:R-:W-:Y:S02]  /*6730*/  HADD2.F32 R70, -RZ, R67.H1_H1 ;  /* 0x30000043ff467230 */ /* 0x000fe40000004100 */
[C---:B------:R-:W-:Y:S01]  /*6740*/  FMUL R26, R38.reuse, R30 ;  /* 0x0000001e261a7220 */ /* 0x040fe20000400000 */
[--C-:B------:R-:W-:Y:S02]  /*6750*/  HADD2.F32 R67, -RZ, R40.reuse.H0_H0 ;  /* 0x20000028ff437230 */ /* 0x100fe40000004100 */
[C---:B------:R-:W-:Y:S01]  /*6760*/  FFMA R27, R41.reuse, R66, R27 ;  /* 0x00000042291b7223 */ /* 0x040fe2000000001b */
[C---:B------:R-:W-:Y:S01]  /*6770*/  FMUL R31, R38.reuse, R31 ;  /* 0x0000001f261f7220 */ /* 0x040fe20000400000 */
[C---:B------:R-:W-:Y:S01]  /*6780*/  FFMA R24, R41.reuse, R63, R24 ;  /* 0x0000003f29187223 */ /* 0x040fe20000000018 */
[----:B------:R-:W-:Y:S02]  /*6790*/  HADD2.F32 R40, -RZ, R40.H1_H1 ;  /* 0x30000028ff287230 */ /* 0x000fe40000004100 */
[C---:B------:R-:W-:Y:S01]  /*67a0*/  FFMA R25, R41.reuse, R68, R25 ;  /* 0x0000004429197223 */ /* 0x040fe20000000019 */
[--C-:B------:R-:W-:Y:S02]  /*67b0*/  HADD2.F32 R69, -RZ, R42.reuse.H0_H0 ;  /* 0x2000002aff457230 */ /* 0x100fe40000004100 */
[C---:B------:R-:W-:Y:S01]  /*67c0*/  FFMA R26, R41.reuse, R65, R26 ;  /* 0x00000041291a7223 */ /* 0x040fe2000000001a */
[----:B------:R-:W-:Y:S02]  /*67d0*/  HADD2.F32 R42, -RZ, R42.H1_H1 ;  /* 0x3000002aff2a7230 */ /* 0x000fe40000004100 */
[C---:B------:R-:W-:Y:S01]  /*67e0*/  FMUL R30, R38.reuse, R34 ;  /* 0x00000022261e7220 */ /* 0x040fe20000400000 */
[----:B------:R-:W-:Y:S01]  /*67f0*/  FFMA R31, R41, R70, R31 ;  /* 0x00000046291f7223 */ /* 0x000fe2000000001f */
[----:B------:R-:W-:Y:S01]  /*6800*/  FMUL R35, R38, R35 ;  /* 0x0000002326237220 */ /* 0x000fe20000400000 */
[----:B------:R-:W-:Y:S01]  /*6810*/  F2FP.SATFINITE.E4M3.F32.PACK_AB_MERGE_C R99, R19, R14, RZ ;  /* 0x0000000e1363723e */ /* 0x000fe200048070ff */
[C---:B------:R-:W-:Y:S01]  /*6820*/  FFMA R28, R41.reuse, R67, R28 ;  /* 0x00000043291c7223 */ /* 0x040fe2000000001c */
[C---:B------:R-:W-:Y:S01]  /*6830*/  FFMA R29, R41.reuse, R40, R29 ;  /* 0x00000028291d7223 */ /* 0x040fe2000000001d */
[C---:B------:R-:W-:Y:S01]  /*6840*/  FFMA R30, R41.reuse, R69, R30 ;  /* 0x00000045291e7223 */ /* 0x040fe2000000001e */
[----:B------:R-:W-:Y:S01]  /*6850*/  FFMA R35, R41, R42, R35 ;  /* 0x0000002a29237223 */ /* 0x000fe20000000023 */
[----:B------:R-:W-:Y:S02]  /*6860*/  F2FP.SATFINITE.E4M3.F32.PACK_AB_MERGE_C R98, R9, R8, R98 ;  /* 0x000000080962723e */ /* 0x000fe40004807062 */
[----:B------:R-:W-:Y:S02]  /*6870*/  F2FP.SATFINITE.E4M3.F32.PACK_AB_MERGE_C R99, R13, R12, R99 ;  /* 0x0000000c0d63723e */ /* 0x000fe40004807063 */
[----:B------:R-:W-:Y:S02]  /*6880*/  F2FP.SATFINITE.E4M3.F32.PACK_AB_MERGE_C R104, R23, R18, RZ ;  /* 0x000000121768723e */ /* 0x000fe400048070ff */
[----:B------:R-:W-:Y:S01]  /*6890*/  F2FP.SATFINITE.E4M3.F32.PACK_AB_MERGE_C R105, R27, R22, RZ ;  /* 0x000000161b69723e */ /* 0x000fe200048070ff */
[----:B------:R1:W-:Y:S01]  /*68a0*/  STS.128 [R71+UR44+0x2200], R96 ;  /* 0x0022006047007988 */ /* 0x0003e20008000c2c */
[----:B------:R-:W-:Y:S02]  /*68b0*/  F2FP.SATFINITE.E4M3.F32.PACK_AB_MERGE_C R110, R31, R26, RZ ;  /* 0x0000001a1f6e723e */ /* 0x000fe400048070ff */
[----:B------:R-:W-:Y:S02]  /*68c0*/  F2FP.SATFINITE.E4M3.F32.PACK_AB_MERGE_C R111, R35, R30, RZ ;  /* 0x0000001e236f723e */ /* 0x000fe400048070ff */
[----:B------:R-:W-:Y:S02]  /*68d0*/  F2FP.SATFINITE.E4M3.F32.PACK_AB_MERGE_C R104, R17, R16, R104 ;  /* 0x000000101168723e */ /* 0x000fe40004807068 */
[----:B------:R-:W-:Y:S02]  /*68e0*/  F2FP.SATFINITE.E4M3.F32.PACK_AB_MERGE_C R105, R21, R20, R105 ;  /* 0x000000141569723e */ /* 0x000fe40004807069 */
[----:B------:R-:W-:Y:S02]  /*68f0*/  F2FP.SATFINITE.E4M3.F32.PACK_AB_MERGE_C R106, R25, R24, R110 ;  /* 0x00000018196a723e */ /* 0x000fe4000480706e */
[----:B------:R-:W-:Y:S02]  /*6900*/  F2FP.SATFINITE.E4M3.F32.PACK_AB_MERGE_C R107, R29, R28, R111 ;  /* 0x0000001c1d6b723e */ /* 0x000fe4000480706f */
[----:B------:R-:W-:Y:S03]  /*6910*/  @P6 SHF.L.U32 R110, R89, 0x1f, RZ ;  /* 0x0000001f596e6819 */ /* 0x000fe600000006ff */
[----:B------:R1:W-:Y:S01]  /*6920*/  STS.128 [R101+0x2210], R104 ;  /* 0x0022106865007388 */ /* 0x0003e20000000c00 */
[----:B------:R-:W-:Y:S01]  /*6930*/  @!PT LDS RZ, [RZ] ;  /* 0x00000000fffff984 */ /* 0x000fe20000000800 */
[----:B------:R-:W-:Y:S01]  /*6940*/  @!PT LDS RZ, [RZ] ;  /* 0x00000000fffff984 */ /* 0x000fe20000000800 */
[----:B------:R-:W-:Y:S01]  /*6950*/  @!PT LDS RZ, [RZ] ;  /* 0x00000000fffff984 */ /* 0x000fe20000000800 */
[----:B------:R-:W-:Y:S01]  /*6960*/  @!PT LDS RZ, [RZ] ;  /* 0x00000000fffff984 */ /* 0x000fe20000000800 */
[----:B------:R2:W-:Y:S07]  /*6970*/  MEMBAR.ALL.CTA ;  /* 0x0000000000007992 */ /* 0x0005ee0000008000 */
[----:B--2---:R-:W2:Y:S02]  /*6980*/  FENCE.VIEW.ASYNC.S ;  /* 0x00000000000073c6 */ /* 0x004ea40000000000 */
[----:B--2---:R-:W-:Y:S06]  /*6990*/  BAR.SYNC.DEFER_BLOCKING 0x1, 0x80 ;  /* 0x0042000000007b1d */ /* 0x004fec0000010000 */
[----:B------:R-:W-:Y:S05]  /*69a0*/  @P0 BRA `(.L_x_101) ;  /* 0x0000000000280947 */ /* 0x000fea0003800000 */
[----:B------:R-:W2:Y:S01]  /*69b0*/  LDCU.64 UR6, c[0x0][0x348] ;  /* 0x00006900ff0677ac */ /* 0x000ea20008000a00 */
[----:B------:R-:W-:Y:S01]  /*69c0*/  UIADD3 UR4, UPT, UPT, UR44, 0x2200, URZ ;  /* 0x000022002c047890 */ /* 0x000fe2000fffe0ff */
[----:B------:R-:W-:Y:S05]  /*69d0*/  UMOV UR51, UR36 ;  /* 0x0000002400337c82 */ /* 0x000fea0008000000 */
[----:B------:R-:W-:Y:S04]  /*69e0*/  MOV R94, UR4 ;  /* 0x00000004005e7c02 */ /* 0x000fe80008000f00 */
[----:B------:R-:W-:Y:S01]  /*69f0*/  R2UR UR48, R94 ;  /* 0x000000005e3072ca */ /* 0x000fe200000e0000 */
[----:B--2---:R-:W-:Y:S04]  /*6a00*/  UIADD3 UR4, UP0, UPT, UR6, 0x680, URZ ;  /* 0x0000068006047890 */ /* 0x004fe8000ff1e0ff */
[----:B------:R-:W-:Y:S09]  /*6a10*/  UIADD3.X UR5, UPT, UPT, URZ, UR7, URZ, UP0, !UPT ;  /* 0x00000007ff057290 */ /* 0x000ff200087fe4ff */
[----:B------:R2:W-:Y:S01]  /*6a20*/  UTMASTG.3D [UR48], [UR4] ;  /* 0x00000030040073b5 */ /* 0x0005e20008010000 */
[----:B------:R0:W-:Y:S01]  /*6a30*/  UTMACMDFLUSH ;  /* 0x00000000000079b7 */ /* 0x0001e20000000000 */
[----:B--2---:R-:W-:Y:S04]  /*6a40*/  DEPBAR.LE SB0, 0x1 ;  /* 0x000080400000791a */ /* 0x004fe80000000000 */
.L_x_101:
[----:B------:R-:W-:Y:S05]  /*6a50*/  BSYNC.RECONVERGENT B0 ;  /* 0x0000000000007941 */ /* 0x000fea0003800200 */
.L_x_100:
[----:B------:R-:W-:Y:S06]  /*6a60*/  BAR.SYNC.DEFER_BLOCKING 0x1, 0x80 ;  /* 0x0042000000007b1d */ /* 0x000fec0000010000 */
[----:B------:R-:W2:Y:S01]  /*6a70*/  @P6 SYNCS.PHASECHK.TRANS64.TRYWAIT P0, [R109+URZ+0x30], R110 ;  /* 0x0000306e6d0065a7 */ /* 0x000ea200080011ff */
[----:B------:R-:W-:Y:S01]  /*6a80*/  BSSY B1, `(.L_x_102) ;  /* 0x0000020000017945 */ /* 0x000fe20003800000 */
[----:B--2---:R-:W-:Y:S03]  /*6a90*/  @P6 SEL R102, RZ, 0x1, !P0 ;  /* 0x00000001ff666807 */ /* 0x004fe60004000000 */
[----:B------:R-:W-:Y:S05]  /*6aa0*/  @!P6 BRA `(.L_x_103) ;  /* 0x000000000074e947 */ /* 0x000fea0003800000 */
[----:B------:R-:W-:Y:S01]  /*6ab0*/  ISETP.NE.AND P1, PT, R103, RZ, PT ;  /* 0x000000ff6700720c */ /* 0x000fe20003f25270 */
[----:B------:R-:W2:Y:S01]  /*6ac0*/  S2R R0, SR_CgaCtaId ;  /* 0x0000000000007919 */ /* 0x000ea20000008800 */
[----:B------:R-:W-:Y:S01]  /*6ad0*/  ISETP.NE.AND P0, PT, R102, RZ, PT ;  /* 0x000000ff6600720c */ /* 0x000fe20003f05270 */
[----:B------:R-:W-:Y:S10]  /*6ae0*/  BSSY B0, `(.L_x_104) ;  /* 0x0000008000007945 */ /* 0x000ff40003800000 */
[----:B------:R-:W-:Y:S05]  /*6af0*/  @P1 IMAD R2, R90, 0x1000, R71 ;  /* 0x000010005a021824 */ /* 0x000fea00078e0247 */
[----:B------:R-:W-:Y:S05]  /*6b00*/  @P1 IADD3 R3, PT, PT, R2, UR44, RZ ;  /* 0x0000002c02031c10 */ /* 0x000fea000fffe0ff */
[----:B------:R-:W-:Y:S01]  /*6b10*/  @P1 IMAD.IADD R3, R3, 0x1, R108 ;  /* 0x0000000103031824 */ /* 0x000fe200078e026c */
[----:B------:R-:W-:Y:S06]  /*6b20*/  @P0 BRA `(.L_x_105) ;  /* 0x00000000000c0947 */ /* 0x000fec0003800000 */
[----:B------:R-:W-:Y:S04]  /*6b30*/  SHF.L.U32 R4, R89, 0x1f, RZ ;  /* 0x0000001f59047819 */ /* 0x000fe800000006ff */
[----:B------:R-:W3:Y:S02]  /*6b40*/  SYNCS.PHASECHK.TRANS64.TRYWAIT P0, [R109+URZ+0x30], R4 ;  /* 0x000030046d0075a7 */ /* 0x000ee400080011ff */
[----:B---3--:R-:W-:Y:S05]  /*6b50*/  @!P0 BRA `(.L_x_106) ;  /* 0x0000001400988947 */ /* 0x008fea0003800000 */
.L_x_105:
[----:B------:R-:W-:Y:S05]  /*6b60*/  BSYNC B0 ;  /* 0x0000000000007941 */ /* 0x000fea0003800000 */
.L_x_104:
[----:B------:R-:W-:Y:S01]  /*6b70*/  ISETP.NE.AND P0, PT, R103, RZ, PT ;  /* 0x000000ff6700720c */ /* 0x000fe20003f05270 */
[----:B---3--:R-:W-:Y:S02]  /*6b80*/  VIADD R109, R109, 0x40 ;  /* 0x000000406d6d7836 */ /* 0x008fe40000000000 */
[----:B------:R-:W-:Y:S03]  /*6b90*/  VIADD R90, R90, 0x1 ;  /* 0x000000015a5a7836 */ /* 0x000fe60000000000 */
[----:B--2---:R-:W-:Y:S07]  /*6ba0*/  PRMT R0, R0, 0x654, R109 ;  /* 0x0000065400007816 */ /* 0x004fee000000006d */
[----:B------:R2:W3:Y:S04]  /*6bb0*/  @P0 LDS.128 R72, [R2+UR44+0x200] ;  /* 0x0002002c02480984 */ /* 0x0004e80008000c00 */
[----:B------:R2:W4:Y:S01]  /*6bc0*/  @P0 LDS.128 R76, [R3+0x210] ;  /* 0x00021000034c0984 */ /* 0x0005220000000c00 */
        /* <DEDUP_REMOVED lines=10> */
[----:B--23--:R-:W-:Y:S02]  /*6c70*/  LOP3.LUT R89, R89, R0, RZ, 0x3c, !PT ;  /* 0x0000000059597212 */ /* 0x00cfe400078e3cff */
.L_x_103:
[----:B------:R-:W-:Y:S05]  /*6c80*/  BSYNC B1 ;  /* 0x0000000000017941 */ /* 0x000fea0003800000 */
.L_x_102:
[----:B------:R-:W-:Y:S05]  /*6c90*/  VIADD R0, R39, 0x40 ;  /* 0x0000004027007836 */ /* 0x000fea0000000000 */
[----:B------:R-:W-:Y:S04]  /*6ca0*/  SHF.R.U32.HI R0, RZ, 0x15, R0 ;  /* 0x00000015ff007819 */ /* 0x000fe80000011600 */
[----:B------:R-:W-:Y:S11]  /*6cb0*/  LOP3.LUT P0, RZ, R0, 0x3, R85, 0x48, !PT ;  /* 0x0000000300ff7812 */ /* 0x000ff60007804855 */
[----:B------:R-:W-:Y:S02]  /*6cc0*/  @!UPT UIADD3 URZ, UPT, UPT, URZ, URZ, URZ ;  /* 0x000000fffffff290 */ /* 0x000fe4000fffe0ff */
[----:B------:R-:W-:Y:S05]  /*6cd0*/  @!P0 BRA `(.L_x_107) ;  /* 0x0000000000408947 */ /* 0x000fea0003800000 */
[----:B------:R-:W2:Y:S01]  /*6ce0*/  LDCU.64 UR8, c[0x4][0x70] ;  /* 0x01000e00ff0877ac */ /* 0x000ea20008000a00 */
[----:B------:R-:W-:Y:S01]  /*6cf0*/  MOV R3, 0x0 ;  /* 0x0000000000037802 */ /* 0x000fe20000000f00 */
[----:B------:R-:W-:Y:S02]  /*6d00*/  HFMA2 R12, -RZ, RZ, 0, 5.9604644775390625e-08 ;  /* 0x00000001ff0c7431 */ /* 0x000fe400000001ff */
[----:B------:R-:W-:Y:S02]  /*6d10*/  IMAD.MOV.U32 R8, RZ, RZ, 0x192 ;  /* 0x00000192ff087424 */ /* 0x000fe400078e00ff */
[----:B------:R-:W-:Y:S01]  /*6d20*/  IMAD.MOV.U32 R13, RZ, RZ, RZ ;  /* 0x000000ffff0d7224 */ /* 0x000fe200078e00ff */
[----:B------:R-:W3:Y:S01]  /*6d30*/  LDCU.64 UR6, c[0x4][0x78] ;  /* 0x01000f00ff0677ac */ /* 0x000ee20008000a00 */
[----:B------:R-:W1:Y:S01]  /*6d40*/  LDC.64 R2, c[0x4][R3] ;  /* 0x0100000003027b82 */ /* 0x000e620000000a00 */
[----:B------:R-:W5:Y:S01]  /*6d50*/  LDCU.64 UR4, c[0x4][0x10] ;  /* 0x01000200ff0477ac */ /* 0x000f620008000a00 */
[----:B--2---:R-:W-:Y:S01]  /*6d60*/  MOV R5, UR9 ;  /* 0x0000000900057c02 */ /* 0x004fe20008000f00 */
[----:B------:R-:W-:Y:S01]  /*6d70*/  IMAD.U32 R4, RZ, RZ, UR8 ;  /* 0x00000008ff047e24 */ /* 0x000fe2000f8e00ff */
[----:B---3--:R-:W-:Y:S01]  /*6d80*/  MOV R7, UR7 ;  /* 0x0000000700077c02 */ /* 0x008fe20008000f00 */
[----:B------:R-:W-:Y:S01]  /*6d90*/  IMAD.U32 R6, RZ, RZ, UR6 ;  /* 0x00000006ff067e24 */ /* 0x000fe2000f8e00ff */
[----:B-----5:R-:W-:Y:S01]  /*6da0*/  MOV R11, UR5 ;  /* 0x00000005000b7c02 */ /* 0x020fe20008000f00 */
[----:B------:R-:W-:Y:S02]  /*6db0*/  IMAD.U32 R10, RZ, RZ, UR4 ;  /* 0x00000004ff0a7e24 */ /* 0x000fe4000f8e00ff */
[----:B------:R-:W-:Y:S07]  /*6dc0*/  LEPC R20, `(.L_x_107) ;  /* 0x000000001014794e */ /* 0x000fee0000000000 */
[----:B-1--4-:R-:W-:Y:S05]  /*6dd0*/  CALL.ABS.NOINC R2 ;  /* 0x0000000002007343 */ /* 0x012fea0003c00000 */
.L_x_107:
[----:B------:R-:W-:Y:S01]  /*6de0*/  ISETP.NE.AND P0, PT, R95, RZ, PT ;  /* 0x000000ff5f00720c */ /* 0x000fe20003f05270 */
[----:B------:R-:W-:Y:S05]  /*6df0*/  WARPSYNC.ALL ;  /* 0x0000000000007948 */ /* 0x000fea0003800000 */
[----:B------:R-:W-:Y:S01]  /*6e00*/  R2UR UR4, R39 ;  /* 0x00000000270472ca */ /* 0x000fe200000e0000 */
[----:B------:R-:W2:Y:S01]  /*6e10*/  S2UR UR6, SR_CgaCtaId ;  /* 0x00000000000679c3 */ /* 0x000ea20000008800 */
[-C--:B------:R-:W-:Y:S01]  /*6e20*/  F2FP.F16.E4M3.UNPACK_B R42, R72.reuse ;  /* 0x00000048ff2a723e */ /* 0x080fe200020006ff */
[----:B------:R-:W-:Y:S01]  /*6e30*/  BSSY.RECONVERGENT B0, `(.L_x_108) ;  /* 0x000009c000007945 */ /* 0x000fe20003800200 */
[----:B------:R-:W-:Y:S02]  /*6e40*/  F2FP.F16.E4M3.UNPACK_B R72, R72.H1 ;  /* 0x00000048ff48723e */ /* 0x000fe400030006ff */
[-C--:B------:R-:W-:Y:S01]  /*6e50*/  F2FP.F16.E4M3.UNPACK_B R46, R73.reuse ;  /* 0x00000049ff2e723e */ /* 0x080fe200020006ff */
[--C-:B------:R-:W-:Y:S01]  /*6e60*/  HADD2.F32 R40, -RZ, R42.reuse.H0_H0 ;  /* 0x2000002aff287230 */ /* 0x100fe20000004100 */
[----:B------:R-:W-:Y:S01]  /*6e70*/  F2FP.F16.E4M3.UNPACK_B R73, R73.H1 ;  /* 0x00000049ff49723e */ /* 0x000fe200030006ff */
[----:B------:R-:W-:Y:S01]  /*6e80*/  HADD2.F32 R42, -RZ, R42.H1_H1 ;  /* 0x3000002aff2a7230 */ /* 0x000fe20000004100 */
[-C--:B------:R-:W-:Y:S01]  /*6e90*/  F2FP.F16.E4M3.UNPACK_B R50, R74.reuse ;  /* 0x0000004aff32723e */ /* 0x080fe200020006ff */
[----:B------:R-:W-:Y:S01]  /*6ea0*/  HADD2.F32 R43, -RZ, R72.H0_H0 ;  /* 0x20000048ff2b7230 */ /* 0x000fe20000004100 */
[----:B------:R-:W-:Y:S01]  /*6eb0*/  F2FP.F16.E4M3.UNPACK_B R74, R74.H1 ;  /* 0x0000004aff4a723e */ /* 0x000fe200030006ff */
[----:B------:R-:W-:Y:S01]  /*6ec0*/  LDTM.16dp32bit_t0_t15.x32 R4, tmem[UR4+0x40] ;  /* 0x00004004000479ee */ /* 0x000fe20008a80000 */
[----:B------:R-:W3:Y:S01]  /*6ed0*/  LDTM.16dp32bit_t16_t31.x32 R4, tmem[UR4+0x60] ;  /* 0x00006004000479ee */ /* 0x000ee20008aa0000 */
[----:B------:R-:W-:Y:S01]  /*6ee0*/  NOP ;  /* 0x0000000000007918 */ /* 0x000fe20000000000 */
[--C-:B------:R-:W-:Y:S01]  /*6ef0*/  HADD2.F32 R45, -RZ, R46.reuse.H0_H0 ;  /* 0x2000002eff2d7230 */ /* 0x100fe20000004100 */
[----:B------:R-:W-:Y:S01]  /*6f00*/  R2UR UR5, R100 ;  /* 0x00000000640572ca */ /* 0x000fe200000e0000 */
[----:B------:R-:W-:Y:S01]  /*6f10*/  HADD2.F32 R46, -RZ, R46.H1_H1 ;  /* 0x3000002eff2e7230 */ /* 0x000fe20000004100 */
[----:B------:R-:W-:Y:S01]  /*6f20*/  F2FP.F16.E4M3.UNPACK_B R54, R75 ;  /* 0x0000004bff36723e */ /* 0x000fe200020006ff */
[--C-:B------:R-:W-:Y:S01]  /*6f30*/  HADD2.F32 R49, -RZ, R50.reuse.H0_H0 ;  /* 0x20000032ff317230 */ /* 0x100fe20000004100 */
[----:B----4-:R-:W-:Y:S01]  /*6f40*/  F2FP.F16.E4M3.UNPACK_B R58, R76 ;  /* 0x0000004cff3a723e */ /* 0x010fe200020006ff */
[----:B------:R-:W-:Y:S01]  /*6f50*/  HADD2.F32 R50, -RZ, R50.H1_H1 ;  /* 0x30000032ff327230 */ /* 0x000fe20000004100 */
[----:B------:R-:W-:Y:S01]  /*6f60*/  F2FP.F16.E4M3.UNPACK_B R62, R77 ;  /* 0x0000004dff3e723e */ /* 0x000fe200020006ff */
[--C-:B------:R-:W-:Y:S01]  /*6f70*/  HADD2.F32 R53, -RZ, R54.reuse.H0_H0 ;  /* 0x20000036ff357230 */ /* 0x100fe20000004100 */
[----:B------:R-:W-:Y:S01]  /*6f80*/  F2FP.F16.E4M3.UNPACK_B R66, R78 ;  /* 0x0000004eff42723e */ /* 0x000fe200020006ff */
[----:B------:R-:W-:Y:S01]  /*6f90*/  HADD2.F32 R54, -RZ, R54.H1_H1 ;  /* 0x30000036ff367230 */ /* 0x000fe20000004100 */
[----:B------:R-:W-:Y:S01]  /*6fa0*/  F2FP.F16.E4M3.UNPACK_B R69, R79 ;  /* 0x0000004fff45723e */ /* 0x000fe200020006ff */
[--C-:B------:R-:W-:Y:S01]  /*6fb0*/  HADD2.F32 R57, -RZ, R58.reuse.H0_H0 ;  /* 0x2000003aff397230 */ /* 0x100fe20000004100 */
[----:B------:R-:W-:Y:S01]  /*6fc0*/  F2FP.F16.E4M3.UNPACK_B R75, R75.H1 ;  /* 0x0000004bff4b723e */ /* 0x000fe200030006ff */
[----:B------:R-:W-:Y:S01]  /*6fd0*/  UIADD3 UR4, UPT, UPT, UR5, 0xa0, URZ ;  /* 0x000000a005047890 */ /* 0x000fe2000fffe0ff */
[----:B------:R-:W-:Y:S01]  /*6fe0*/  HADD2.F32 R59, -RZ, R58.H1_H1 ;  /* 0x3000003aff3b7230 */ /* 0x000fe20000004100 */
[----:B------:R-:W-:Y:S01]  /*6ff0*/  F2FP.F16.E4M3.UNPACK_B R76, R76.H1 ;  /* 0x0000004cff4c723e */ /* 0x000fe200030006ff */
[--C-:B------:R-:W-:Y:S01]  /*7000*/  HADD2.F32 R61, -RZ, R62.reuse.H0_H0 ;  /* 0x2000003eff3d7230 */ /* 0x100fe20000004100 */
[----:B------:R-:W-:Y:S01]  /*7010*/  F2FP.F16.E4M3.UNPACK_B R77, R77.H1 ;  /* 0x0000004dff4d723e */ /* 0x000fe200030006ff */
[----:B------:R-:W-:Y:S01]  /*7020*/  HADD2.F32 R62, -RZ, R62.H1_H1 ;  /* 0x3000003eff3e7230 */ /* 0x000fe20000004100 */
[----:B------:R-:W-:Y:S01]  /*7030*/  F2FP.F16.E4M3.UNPACK_B R78, R78.H1 ;  /* 0x0000004eff4e723e */ /* 0x000fe200030006ff */
[--C-:B------:R-:W-:Y:S01]  /*7040*/  HADD2.F32 R65, -RZ, R66.reuse.H0_H0 ;  /* 0x20000042ff417230 */ /* 0x100fe20000004100 */
[----:B--2---:R-:W-:Y:S01]  /*7050*/  UPRMT UR4, UR6, 0x654, UR4 ;  /* 0x0000065406047896 */ /* 0x004fe20008000004 */
        /* <DEDUP_REMOVED lines=8> */
[----:B------:R-:W-:Y:S01]  /*70e0*/  SYNCS.ARRIVE.TRANS64.RED.A1T0 RZ, [UR4], RZ ;  /* 0x000000ffffff79a7 */ /* 0x000fe20008100404 */
        /* <DEDUP_REMOVED lines=15> */
[--C-:B------:R-:W-:Y:S02]  /*71e0*/  HADD2.F32 R47, -RZ, R73.reuse.H0_H0 ;  /* 0x20000049ff2f7230 */ /* 0x100fe40000004100 */
[C---:B------:R-:W-:Y:S01]  /*71f0*/  FMUL R10, R38.reuse, R10 ;  /* 0x0000000a260a7220 */ /* 0x040fe20000400000 */
[C---:B------:R-:W-:Y:S01]  /*7200*/  FFMA R6, R41.reuse, R43, R6 ;  /* 0x0000002b29067223 */ /* 0x040fe20000000006 */
[----:B------:R-:W-:Y:S02]  /*7210*/  HADD2.F32 R48, -RZ, R73.H1_H1 ;  /* 0x30000049ff307230 */ /* 0x000fe40000004100 */
[C---:B------:R-:W-:Y:S01]  /*7220*/  FFMA R7, R41.reuse, R44, R7 ;  /* 0x0000002c29077223 */ /* 0x040fe20000000007 */
[C---:B------:R-:W-:Y:S01]  /*7230*/  FFMA R8, R41.reuse, R45, R8 ;  /* 0x0000002d29087223 */ /* 0x040fe20000000008 */
[C---:B------:R-:W-:Y:S01]  /*7240*/  FFMA R9, R41.reuse, R46, R9 ;  /* 0x0000002e29097223 */ /* 0x040fe20000000009 */
[----:B------:R-:W-:Y:S01]  /*7250*/  FFMA R10, R41, R47, R10 ;  /* 0x0000002f290a7223 */ /* 0x000fe2000000000a */
[----:B------:R-:W-:Y:S01]  /*7260*/  HADD2.F32 R43, -RZ, R69.H0_H0 ;  /* 0x20000045ff2b7230 */ /* 0x000fe20000004100 */
[----:B-1----:R-:W-:Y:S01]  /*7270*/  F2FP.SATFINITE.E4M3.F32.PACK_AB_MERGE_C R96, R7, R6, RZ ;  /* 0x000000060760723e */ /* 0x002fe200048070ff */
[C---:B------:R-:W-:Y:S01]  /*7280*/  FMUL R11, R38.reuse, R11 ;  /* 0x0000000b260b7220 */ /* 0x040fe20000400000 */
[--C-:B------:R-:W-:Y:S02]  /*7290*/  HADD2.F32 R51, -RZ, R74.reuse.H0_H0 ;  /* 0x2000004aff337230 */ /* 0x100fe40000004100 */
[C---:B------:R-:W-:Y:S01]  /*72a0*/  FMUL R14, R38.reuse, R14 ;  /* 0x0000000e260e7220 */ /* 0x040fe20000400000 */
[----:B------:R-:W-:Y:S01]  /*72b0*/  HADD2.F32 R52, -RZ, R74.H1_H1 ;  /* 0x3000004aff347230 */ /* 0x000fe20000004100 */
[----:B------:R-:W-:Y:S01]  /*72c0*/  F2FP.SATFINITE.E4M3.F32.PACK_AB_MERGE_C R96, R5, R4, R96 ;  /* 0x000000040560723e */ /* 0x000fe20004807060 */
[C---:B------:R-:W-:Y:S01]  /*72d0*/  FFMA R11, R41.reuse, R48, R11 ;  /* 0x00000030290b7223 */ /* 0x040fe2000000000b */
[C---:B------:R-:W-:Y:S01]  /*72e0*/  FFMA R12, R41.reuse, R49, R12 ;  /* 0x00000031290c7223 */ /* 0x040fe2000000000c */
[C---:B------:R-:W-:Y:S01]  /*72f0*/  FFMA R13, R41.reuse, R50, R13 ;  /* 0x00000032290d7223 */ /* 0x040fe2000000000d */
[----:B------:R-:W-:Y:S01]  /*7300*/  FFMA R14, R41, R51, R14 ;  /* 0x00000033290e7223 */ /* 0x000fe2000000000e */
[C---:B------:R-:W-:Y:S01]  /*7310*/  FMUL R15, R38.reuse, R15 ;  /* 0x0000000f260f7220 */ /* 0x040fe20000400000 */
[----:B------:R-:W-:Y:S01]  /*7320*/  F2FP.F16.E4M3.UNPACK_B R79, R79.H1 ;  /* 0x0000004fff4f723e */ /* 0x000fe200030006ff */
[--C-:B------:R-:W-:Y:S01]  /*7330*/  HADD2.F32 R55, -RZ, R75.reuse.H0_H0 ;  /* 0x2000004bff377230 */ /* 0x100fe20000004100 */
[----:B------:R-:W-:Y:S01]  /*7340*/  F2FP.SATFINITE.E4M3.F32.PACK_AB_MERGE_C R97, R11, R10, RZ ;  /* 0x0000000a0b61723e */ /* 0x000fe200048070ff */
[C---:B------:R-:W-:Y:S01]  /*7350*/  FFMA R15, R41.reuse, R52, R15 ;  /* 0x00000034290f7223 */ /* 0x040fe2000000000f */
[C---:B------:R-:W-:Y:S01]  /*7360*/  FFMA R16, R41.reuse, R53, R16 ;  /* 0x0000003529107223 */ /* 0x040fe20000000010 */
[----:B------:R-:W-:Y:S01]  /*7370*/  FFMA R17, R41, R54, R17 ;  /* 0x0000003629117223 */ /* 0x000fe20000000011 */
[----:B------:R-:W-:Y:S01]  /*7380*/  F2FP.SATFINITE.E4M3.F32.PACK_AB_MERGE_C R97, R9, R8, R97 ;  /* 0x000000080961723e */ /* 0x000fe20004807061 */
[----:B------:R-:W-:Y:S01]  /*7390*/  HADD2.F32 R56, -RZ, R75.H1_H1 ;  /* 0x3000004bff387230 */ /* 0x000fe20000004100 */
[----:B------:R-:W-:Y:S01]  /*73a0*/  F2FP.SATFINITE.E4M3.F32.PACK_AB_MERGE_C R98, R15, R14, RZ ;  /* 0x0000000e0f62723e */ /* 0x000fe200048070ff */
[C---:B------:R-:W-:Y:S01]  /*73b0*/  FMUL R18, R38.reuse, R18 ;  /* 0x0000001226127220 */ /* 0x040fe20000400000 */
[C---:B------:R-:W-:Y:S01]  /*73c0*/  FMUL R19, R38.reuse, R19 ;  /* 0x0000001326137220 */ /* 0x040fe20000400000 */
[--C-:B------:R-:W-:Y:S02]  /*73d0*/  HADD2.F32 R58, -RZ, R76.reuse.H0_H0 ;  /* 0x2000004cff3a7230 */ /* 0x100fe40000004100 */
[C---:B------:R-:W-:Y:S01]  /*73e0*/  FMUL R3, R38.reuse, R22 ;  /* 0x0000001626037220 */ /* 0x040fe20000400000 */
[C---:B------:R-:W-:Y:S01]  /*73f0*/  FFMA R18, R41.reuse, R55, R18 ;  /* 0x0000003729127223 */ /* 0x040fe20000000012 */
[----:B------:R-:W-:Y:S02]  /*7400*/  HADD2.F32 R60, -RZ, R76.H1_H1 ;  /* 0x3000004cff3c7230 */ /* 0x000fe40000004100 */
        /* <DEDUP_REMOVED lines=42> */
[----:B------:R-:W-:Y:S03]  /*76b0*/  IADD3 R70, PT, PT, R36, 0x1, RZ ;  /* 0x0000000124467810 */ /* 0x000fe60007ffe0ff */
        /* <DEDUP_REMOVED lines=10> */
[----:B------:R-:W-:Y:S02]  /*7760*/  UIADD3 UR9, UPT, UPT, UR49, 0x40, URZ ;  /* 0x0000004031097890 */ /* 0x000fe4000fffe0ff */
[----:B------:R-:W-:Y:S01]  /*7770*/  UIADD3 UR8, UPT, UPT, UR44, 0x3200, URZ ;  /* 0x000032002c087890 */ /* 0x000fe2000fffe0ff */
[----:B------:R-:W-:Y:S01]  /*7780*/  UMOV UR10, UR50 ;  /* 0x00000032000a7c82 */ /* 0x000fe20008000000 */
[----:B------:R-:W-:Y:S01]  /*7790*/  UMOV UR11, UR36 ;  /* 0x00000024000b7c82 */ /* 0x000fe20008000000 */
[----:B--2---:R-:W-:Y:S04]  /*77a0*/  UIADD3 UR4, UP0, UPT, UR6, 0x680, URZ ;  /* 0x0000068006047890 */ /* 0x004fe8000ff1e0ff */
[----:B------:R-:W-:Y:S09]  /*77b0*/  UIADD3.X UR5, UPT, UPT, URZ, UR7, URZ, UP0, !UPT ;  /* 0x00000007ff057290 */ /* 0x000ff200087fe4ff */
[----:B------:R2:W-:Y:S01]  /*77c0*/  UTMASTG.3D [UR8], [UR4] ;  /* 0x00000008040073b5 */ /* 0x0005e20008010000 */
[----:B------:R0:W-:Y:S01]  /*77d0*/  UTMACMDFLUSH ;  /* 0x00000000000079b7 */ /* 0x0001e20000000000 */
[----:B--2---:R-:W-:Y:S04]  /*77e0*/  DEPBAR.LE SB0, 0x1 ;  /* 0x000080400000791a */ /* 0x004fe80000000000 */
.L_x_109:
[----:B------:R-:W-:Y:S05]  /*77f0*/  BSYNC.RECONVERGENT B0 ;  /* 0x0000000000007941 */ /* 0x000fea0003800200 */
.L_x_108:
[----:B------:R-:W-:Y:S01]  /*7800*/  BAR.SYNC.DEFER_BLOCKING 0x1, 0x80 ;  /* 0x0042000000007b1d */ /* 0x000fe20000010000 */
[----:B------:R-:W-:Y:S01]  /*7810*/  ISETP.NE.AND P0, PT, R87, 0x2, PT ;  /* 0x000000025700780c */ /* 0x000fe20003f05270 */
[----:B------:R-:W-:Y:S01]  /*7820*/  UISETP.NE.AND UP0, UPT, UR45, URZ, UPT ;  /* 0x000000ff2d00728c */ /* 0x000fe2000bf05270 */
[----:B------:R-:W-:Y:S01]  /*7830*/  ISETP.NE.AND P1, PT, R70, 0x4, PT ;  /* 0x000000044600780c */ /* 0x000fe20003f25270 */
[----:B------:R-:W-:Y:S01]  /*7840*/  UIADD3 UR20, UPT, UPT, UR37, UR62, URZ ;  /* 0x0000003e25147290 */ /* 0x000fe2000fffe0ff */
[----:B------:R-:W-:Y:S01]  /*7850*/  SEL R0, RZ, 0x1, P0 ;  /* 0x00000001ff007807 */ /* 0x000fe20000000000 */
[----:B------:R-:W-:Y:S01]  /*7860*/  UIADD3 UR16, UPT, UPT, UR38, UR59, URZ ;  /* 0x0000003b26107290 */ /* 0x000fe2000fffe0ff */
[----:B------:R-:W-:Y:S02]  /*7870*/  SEL R3, RZ, 0x1, P1 ;  /* 0x00000001ff037807 */ /* 0x000fe40000800000 */
[----:B------:R-:W-:Y:S02]  /*7880*/  LOP3.LUT R91, R91, R0, RZ, 0x3c, !PT ;  /* 0x000000005b5b7212 */ /* 0x000fe400078e3cff */
[----:B------:R-:W-:Y:S02]  /*7890*/  LOP3.LUT R92, R92, R3, RZ, 0x3c, !PT ;  /* 0x000000035c5c7212 */ /* 0x000fe400078e3cff */
[----:B------:R-:W-:Y:S02]  /*78a0*/  SEL R87, R87, RZ, P0 ;  /* 0x000000ff57577207 */ /* 0x000fe40000000000 */
[----:B------:R-:W-:Y:S01]  /*78b0*/  SEL R36, R70, RZ, P1 ;  /* 0x000000ff46247207 */ /* 0x000fe20000800000 */
[----:B------:R-:W-:Y:S01]  /*78c0*/  UMOV UR36, UR58 ;  /* 0x0000003a00247c82 */ /* 0x000fe20008000000 */
[----:B------:R-:W-:Y:S05]  /*78d0*/  BRA.U UP0, `(.L_x_110) ;  /* 0xffffffd500987547 */ /* 0x000fea000b83ffff */
[----:B------:R-:W-:Y:S05]  /*78e0*/  EXIT ;  /* 0x000000000000794d */ /* 0x000fea0003800000 */
.L_x_24:
[----:B-1----:R1:W2:Y:S02]  /*78f0*/  SYNCS.PHASECHK.TRANS64.TRYWAIT P0, [R0+URZ+0xd0], R3 ;  /* 0x0000d003000075a7 */ /* 0x0022a400080011ff */
[----:B--2---:R-:W-:Y:S05]  /*7900*/  @!P0 NANOSLEEP.SYNCS 0x989680 ;  /* 0x009896800000895d */ /* 0x004fea0003900000 */
[----:B------:R-:W2:Y:S02]  /*7910*/  @!P0 SYNCS.PHASECHK.TRANS64 P0, [R0+URZ+0xd0], R3 ;  /* 0x0000d003000085a7 */ /* 0x000ea400080010ff */
[----:B--2---:R-:W-:Y:S05]  /*7920*/  @!P0 BRA `(.L_x_24) ;  /* 0xfffffffc00f08947 */ /* 0x004fea000383ffff */
[----:B------:R-:W-:Y:S05]  /*7930*/  BRA `(.L_x_111) ;  /* 0xffffffa000187947 */ /* 0x000fea000383ffff */
.L_x_27:
[----:B-1----:R-:W-:-:S07]  /*7940*/  MOV R0, UR33 ;  /* 0x0000002100007c02 */ /* 0x002fce0008000f00 */
.L_x_112:
[----:B-1----:R1:W2:Y:S02]  /*7950*/  SYNCS.PHASECHK.TRANS64.TRYWAIT P0, [R0+URZ+0x18], R3 ;  /* 0x00001803000075a7 */ /* 0x0022a400080011ff */
[----:B--2---:R-:W-:Y:S05]  /*7960*/  @!P0 NANOSLEEP.SYNCS 0x989680 ;  /* 0x009896800000895d */ /* 0x004fea0003900000 */
[----:B------:R-:W2:Y:S02]  /*7970*/  @!P0 SYNCS.PHASECHK.TRANS64 P0, [R0+URZ+0x18], R3 ;  /* 0x00001803000085a7 */ /* 0x000ea400080010ff */
[----:B--2---:R-:W-:Y:S05]  /*7980*/  @!P0 BRA `(.L_x_112) ;  /* 0xfffffffc00f08947 */ /* 0x004fea000383ffff */
[----:B------:R-:W-:Y:S05]  /*7990*/  BRA `(.L_x_26) ;  /* 0xffffffa0005c7947 */ /* 0x000fea000383ffff */
.L_x_34:
[----:B-1----:R-:W-:-:S07]  /*79a0*/  MOV R0, UR17 ;  /* 0x0000001100007c02 */ /* 0x002fce0008000f00 */
.L_x_113:
[----:B-1----:R1:W2:Y:S02]  /*79b0*/  SYNCS.PHASECHK.TRANS64.TRYWAIT P0, [R0+URZ+0x18], R3 ;  /* 0x00001803000075a7 */ /* 0x0022a400080011ff */
[----:B--2---:R-:W-:Y:S05]  /*79c0*/  @!P0 NANOSLEEP.SYNCS 0x989680 ;  /* 0x009896800000895d */ /* 0x004fea0003900000 */
[----:B------:R-:W2:Y:S02]  /*79d0*/  @!P0 SYNCS.PHASECHK.TRANS64 P0, [R0+URZ+0x18], R3 ;  /* 0x00001803000085a7 */ /* 0x000ea400080010ff */
[----:B--2---:R-:W-:Y:S05]  /*79e0*/  @!P0 BRA `(.L_x_113) ;  /* 0xfffffffc00f08947 */ /* 0x004fea000383ffff */
[----:B------:R-:W-:Y:S05]  /*79f0*/  BRA `(.L_x_33) ;  /* 0xffffffa4001c7947 */ /* 0x000fea000383ffff */
.L_x_39:
[----:B-1----:R1:W2:Y:S02]  /*7a00*/  SYNCS.PHASECHK.TRANS64.TRYWAIT P0, [R3+URZ+0x60], R0 ;  /* 0x00006000030075a7 */ /* 0x0022a400080011ff */
[----:B--2---:R-:W-:Y:S05]  /*7a10*/  @!P0 NANOSLEEP.SYNCS 0x989680 ;  /* 0x009896800000895d */ /* 0x004fea0003900000 */
[----:B------:R-:W2:Y:S02]  /*7a20*/  @!P0 SYNCS.PHASECHK.TRANS64 P0, [R3+URZ+0x60], R0 ;  /* 0x00006000030085a7 */ /* 0x000ea400080010ff */
[----:B--2---:R-:W-:Y:S05]  /*7a30*/  @!P0 BRA `(.L_x_39) ;  /* 0xfffffffc00f08947 */ /* 0x004fea000383ffff */
[----:B------:R-:W-:Y:S05]  /*7a40*/  BRA `(.L_x_114) ;  /* 0xffffffa400bc7947 */ /* 0x000fea000383ffff */
.L_x_43:
[----:B-1----:R-:W-:-:S07]  /*7a50*/  MOV R0, UR4 ;  /* 0x0000000400007c02 */ /* 0x002fce0008000f00 */
.L_x_115:
[----:B-1----:R1:W2:Y:S02]  /*7a60*/  SYNCS.PHASECHK.TRANS64.TRYWAIT P0, [R0+URZ], R3 ;  /* 0x00000003000075a7 */ /* 0x0022a400080011ff */
[----:B--2---:R-:W-:Y:S05]  /*7a70*/  @!P0 NANOSLEEP.SYNCS 0x989680 ;  /* 0x009896800000895d */ /* 0x004fea0003900000 */
[----:B------:R-:W2:Y:S02]  /*7a80*/  @!P0 SYNCS.PHASECHK.TRANS64 P0, [R0+URZ], R3 ;  /* 0x00000003000085a7 */ /* 0x000ea400080010ff */
[----:B--2---:R-:W-:Y:S05]  /*7a90*/  @!P0 BRA `(.L_x_115) ;  /* 0xfffffffc00f08947 */ /* 0x004fea000383ffff */
[----:B------:R-:W-:Y:S05]  /*7aa0*/  BRA `(.L_x_116) ;  /* 0xffffffac00607947 */ /* 0x000fea000383ffff */
.L_x_44:
[----:B------:R-:W-:-:S07]  /*7ab0*/  MOV R0, UR5 ;  /* 0x0000000500007c02 */ /* 0x000fce0008000f00 */
.L_x_117:
[----:B-1----:R1:W2:Y:S02]  /*7ac0*/  SYNCS.PHASECHK.TRANS64.TRYWAIT P0, [R0+URZ], R3 ;  /* 0x00000003000075a7 */ /* 0x0022a400080011ff */
[----:B--2---:R-:W-:Y:S05]  /*7ad0*/  @!P0 NANOSLEEP.SYNCS 0x989680 ;  /* 0x009896800000895d */ /* 0x004fea0003900000 */
[----:B------:R-:W2:Y:S02]  /*7ae0*/  @!P0 SYNCS.PHASECHK.TRANS64 P0, [R0+URZ], R3 ;  /* 0x00000003000085a7 */ /* 0x000ea400080010ff */
[----:B--2---:R-:W-:Y:S05]  /*7af0*/  @!P0 BRA `(.L_x_117) ;  /* 0xfffffffc00f08947 */ /* 0x004fea000383ffff */
[----:B------:R-:W-:Y:S05]  /*7b00*/  BRA `(.L_x_118) ;  /* 0xffffffac006c7947 */ /* 0x000fea000383ffff */
.L_x_47:
[----:B--2---:R2:W3:Y:S02]  /*7b10*/  SYNCS.PHASECHK.TRANS64.TRYWAIT P0, [R2+URZ+0xc0], R5 ;  /* 0x0000c005020075a7 */ /* 0x0044e400080011ff */
[----:B---3--:R-:W-:Y:S05]  /*7b20*/  @!P0 NANOSLEEP.SYNCS 0x989680 ;  /* 0x009896800000895d */ /* 0x008fea0003900000 */
[----:B------:R-:W3:Y:S02]  /*7b30*/  @!P0 SYNCS.PHASECHK.TRANS64 P0, [R2+URZ+0xc0], R5 ;  /* 0x0000c005020085a7 */ /* 0x000ee400080010ff */
[----:B---3--:R-:W-:Y:S05]  /*7b40*/  @!P0 BRA `(.L_x_47) ;  /* 0xfffffffc00f08947 */ /* 0x008fea000383ffff */
[----:B------:R-:W-:Y:S05]  /*7b50*/  BRA `(.L_x_119) ;  /* 0xffffffac00d07947 */ /* 0x000fea000383ffff */
.L_x_48:
[----:B------:R-:W-:-:S07]  /*7b60*/  MOV R2, UR4 ;  /* 0x0000000400027c02 */ /* 0x000fce0008000f00 */
.L_x_120:
[----:B--2---:R2:W3:Y:S02]  /*7b70*/  SYNCS.PHASECHK.TRANS64.TRYWAIT P0, [R2+URZ+0x70], R5 ;  /* 0x00007005020075a7 */ /* 0x0044e400080011ff */
[----:B---3--:R-:W-:Y:S05]  /*7b80*/  @!P0 NANOSLEEP.SYNCS 0x989680 ;  /* 0x009896800000895d */ /* 0x008fea0003900000 */
[----:B------:R-:W3:Y:S02]  /*7b90*/  @!P0 SYNCS.PHASECHK.TRANS64 P0, [R2+URZ+0x70], R5 ;  /* 0x00007005020085a7 */ /* 0x000ee400080010ff */
[----:B---3--:R-:W-:Y:S05]  /*7ba0*/  @!P0 BRA `(.L_x_120) ;  /* 0xfffffffc00f08947 */ /* 0x008fea000383ffff */
[----:B------:R-:W-:Y:S05]  /*7bb0*/  BRA `(.L_x_121) ;  /* 0xffffffac00e07947 */ /* 0x000fea000383ffff */
.L_x_49:
[----:B--2---:R2:W3:Y:S02]  /*7bc0*/  SYNCS.PHASECHK.TRANS64.TRYWAIT P1, [R2+URZ+0x60], R5 ;  /* 0x00006005020075a7 */ /* 0x0044e400080211ff */
[----:B---3--:R-:W-:Y:S05]  /*7bd0*/  @!P1 NANOSLEEP.SYNCS 0x989680 ;  /* 0x009896800000995d */ /* 0x008fea0003900000 */
[----:B------:R-:W3:Y:S02]  /*7be0*/  @!P1 SYNCS.PHASECHK.TRANS64 P1, [R2+URZ+0x60], R5 ;  /* 0x00006005020095a7 */ /* 0x000ee400080210ff */
[----:B---3--:R-:W-:Y:S05]  /*7bf0*/  @!P1 BRA `(.L_x_49) ;  /* 0xfffffffc00f09947 */ /* 0x008fea000383ffff */
[----:B------:R-:W-:Y:S05]  /*7c00*/  BRA `(.L_x_122) ;  /* 0xffffffb000107947 */ /* 0x000fea000383ffff */
.L_x_52:
[----:B------:R-:W-:-:S07]  /*7c10*/  MOV R0, UR4 ;  /* 0x0000000400007c02 */ /* 0x000fce0008000f00 */
.L_x_123:
[----:B--2---:R2:W3:Y:S02]  /*7c20*/  SYNCS.PHASECHK.TRANS64.TRYWAIT P0, [R0+URZ+0x70], R3 ;  /* 0x00007003000075a7 */ /* 0x0044e400080011ff */
[----:B---3--:R-:W-:Y:S05]  /*7c30*/  @!P0 NANOSLEEP.SYNCS 0x989680 ;  /* 0x009896800000895d */ /* 0x008fea0003900000 */
[----:B------:R-:W3:Y:S02]  /*7c40*/  @!P0 SYNCS.PHASECHK.TRANS64 P0, [R0+URZ+0x70], R3 ;  /* 0x00007003000085a7 */ /* 0x000ee400080010ff */
[----:B---3--:R-:W-:Y:S05]  /*7c50*/  @!P0 BRA `(.L_x_123) ;  /* 0xfffffffc00f08947 */ /* 0x008fea000383ffff */
[----:B------:R-:W-:Y:S05]  /*7c60*/  BRA `(.L_x_51) ;  /* 0xffffffb000647947 */ /* 0x000fea000383ffff */
.L_x_59:
[----:B-1----:R1:W2:Y:S02]  /*7c70*/  SYNCS.PHASECHK.TRANS64.TRYWAIT P1, [R0+URZ+0x60], R5 ;  /* 0x00006005000075a7 */ /* 0x0022a400080211ff */
[----:B--2---:R-:W-:Y:S05]  /*7c80*/  @!P1 NANOSLEEP.SYNCS 0x989680 ;  /* 0x009896800000995d */ /* 0x004fea0003900000 */
[----:B------:R-:W2:Y:S02]  /*7c90*/  @!P1 SYNCS.PHASECHK.TRANS64 P1, [R0+URZ+0x60], R5 ;  /* 0x00006005000095a7 */ /* 0x000ea400080210ff */
[----:B--2---:R-:W-:Y:S05]  /*7ca0*/  @!P1 BRA `(.L_x_59) ;  /* 0xfffffffc00f09947 */ /* 0x004fea000383ffff */
[----:B------:R-:W-:Y:S05]  /*7cb0*/  BRA `(.L_x_124) ;  /* 0xffffffb400dc7947 */ /* 0x000fea000383ffff */
.L_x_60:
[----:B------:R-:W-:-:S07]  /*7cc0*/  MOV R3, UR31 ;  /* 0x0000001f00037c02 */ /* 0x000fce0008000f00 */
.L_x_125:
[----:B-1----:R1:W2:Y:S02]  /*7cd0*/  SYNCS.PHASECHK.TRANS64.TRYWAIT P0, [R3+URZ+0xa0], R0 ;  /* 0x0000a000030075a7 */ /* 0x0022a400080011ff */
[----:B--2---:R-:W-:Y:S05]  /*7ce0*/  @!P0 NANOSLEEP.SYNCS 0x989680 ;  /* 0x009896800000895d */ /* 0x004fea0003900000 */
[----:B------:R-:W2:Y:S02]  /*7cf0*/  @!P0 SYNCS.PHASECHK.TRANS64 P0, [R3+URZ+0xa0], R0 ;  /* 0x0000a000030085a7 */ /* 0x000ea400080010ff */
[----:B--2---:R-:W-:Y:S05]  /*7d00*/  @!P0 BRA `(.L_x_125) ;  /* 0xfffffffc00f08947 */ /* 0x004fea000383ffff */
[----:B------:R-:W-:Y:S05]  /*7d10*/  BRA `(.L_x_126) ;  /* 0xffffffb8002c7947 */ /* 0x000fea000383ffff */
.L_x_63:
[----:B------:R-:W-:Y:S07]  /*7d20*/  MOV R0, UR5 ;  /* 0x0000000500007c02 */ /* 0x000fee0008000f00 */
.L_x_127:
[----:B-1----:R1:W2:Y:S02]  /*7d30*/  SYNCS.PHASECHK.TRANS64.TRYWAIT P0, [R0+URZ], R3 ;  /* 0x00000003000075a7 */ /* 0x0022a400080011ff */
[----:B--2---:R-:W-:Y:S05]  /*7d40*/  @!P0 NANOSLEEP.SYNCS 0x989680 ;  /* 0x009896800000895d */ /* 0x004fea0003900000 */
[----:B------:R-:W2:Y:S02]  /*7d50*/  @!P0 SYNCS.PHASECHK.TRANS64 P0, [R0+URZ], R3 ;  /* 0x00000003000085a7 */ /* 0x000ea400080010ff */
[----:B--2---:R-:W-:Y:S05]  /*7d60*/  @!P0 BRA `(.L_x_127) ;  /* 0xfffffffc00f08947 */ /* 0x004fea000383ffff */
[----:B------:R-:W-:Y:S05]  /*7d70*/  BRA `(.L_x_62) ;  /* 0xffffffb800487947 */ /* 0x000fea000383ffff */
.L_x_66:
[----:B------:R-:W-:-:S07]  /*7d80*/  MOV R0, UR4 ;  /* 0x0000000400007c02 */ /* 0x000fce0008000f00 */
.L_x_128:
[----:B--2---:R2:W4:Y:S02]  /*7d90*/  SYNCS.PHASECHK.TRANS64.TRYWAIT P0, [R0+URZ], R3 ;  /* 0x00000003000075a7 */ /* 0x00452400080011ff */
[----:B----4-:R-:W-:Y:S05]  /*7da0*/  @!P0 NANOSLEEP.SYNCS 0x989680 ;  /* 0x009896800000895d */ /* 0x010fea0003900000 */
[----:B------:R-:W4:Y:S02]  /*7db0*/  @!P0 SYNCS.PHASECHK.TRANS64 P0, [R0+URZ], R3 ;  /* 0x00000003000085a7 */ /* 0x000f2400080010ff */
[----:B----4-:R-:W-:Y:S05]  /*7dc0*/  @!P0 BRA `(.L_x_128) ;  /* 0xfffffffc00f08947 */ /* 0x010fea000383ffff */
[----:B------:R-:W-:Y:S05]  /*7dd0*/  BRA `(.L_x_129) ;  /* 0xffffffbc00247947 */ /* 0x000fea000383ffff */
.L_x_67:
[----:B------:R-:W-:-:S07]  /*7de0*/  MOV R0, UR5 ;  /* 0x0000000500007c02 */ /* 0x000fce0008000f00 */
.L_x_130:
[----:B-1----:R1:W2:Y:S02]  /*7df0*/  SYNCS.PHASECHK.TRANS64.TRYWAIT P0, [R0+URZ], R3 ;  /* 0x00000003000075a7 */ /* 0x0022a400080011ff */
[----:B--2---:R-:W-:Y:S05]  /*7e00*/  @!P0 NANOSLEEP.SYNCS 0x989680 ;  /* 0x009896800000895d */ /* 0x004fea0003900000 */
[----:B------:R-:W2:Y:S02]  /*7e10*/  @!P0 SYNCS.PHASECHK.TRANS64 P0, [R0+URZ], R3 ;  /* 0x00000003000085a7 */ /* 0x000ea400080010ff */
[----:B--2---:R-:W-:Y:S05]  /*7e20*/  @!P0 BRA `(.L_x_130) ;  /* 0xfffffffc00f08947 */ /* 0x004fea000383ffff */
[----:B------:R-:W-:Y:S05]  /*7e30*/  BRA `(.L_x_131) ;  /* 0xffffffbc00307947 */ /* 0x000fea000383ffff */
.L_x_68:
[----:B------:R-:W-:-:S07]  /*7e40*/  MOV R0, UR5 ;  /* 0x0000000500007c02 */ /* 0x000fce0008000f00 */
.L_x_132:
[----:B-1----:R1:W2:Y:S02]  /*7e50*/  SYNCS.PHASECHK.TRANS64.TRYWAIT P0, [R0+URZ], R3 ;  /* 0x00000003000075a7 */ /* 0x0022a400080011ff */
[----:B--2---:R-:W-:Y:S05]  /*7e60*/  @!P0 NANOSLEEP.SYNCS 0x989680 ;  /* 0x009896800000895d */ /* 0x004fea0003900000 */
[----:B------:R-:W2:Y:S02]  /*7e70*/  @!P0 SYNCS.PHASECHK.TRANS64 P0, [R0+URZ], R3 ;  /* 0x00000003000085a7 */ /* 0x000ea400080010ff */
[----:B--2---:R-:W-:Y:S05]  /*7e80*/  @!P0 BRA `(.L_x_132) ;  /* 0xfffffffc00f08947 */ /* 0x004fea000383ffff */
[----:B------:R-:W-:Y:S05]  /*7e90*/  BRA `(.L_x_133) ;  /* 0xffffffbc003c7947 */ /* 0x000fea000383ffff */
.L_x_69:
[----:B------:R-:W-:-:S07]  /*7ea0*/  MOV R0, UR4 ;  /* 0x0000000400007c02 */ /* 0x000fce0008000f00 */
.L_x_134:
[----:B-1----:R1:W2:Y:S02]  /*7eb0*/  SYNCS.PHASECHK.TRANS64.TRYWAIT P0, [R0+URZ], R3 ;  /* 0x00000003000075a7 */ /* 0x0022a400080011ff */
[----:B--2---:R-:W-:Y:S05]  /*7ec0*/  @!P0 NANOSLEEP.SYNCS 0x989680 ;  /* 0x009896800000895d */ /* 0x004fea0003900000 */
[----:B------:R-:W2:Y:S02]  /*7ed0*/  @!P0 SYNCS.PHASECHK.TRANS64 P0, [R0+URZ], R3 ;  /* 0x00000003000085a7 */ /* 0x000ea400080010ff */
[----:B--2---:R-:W-:Y:S05]  /*7ee0*/  @!P0 BRA `(.L_x_134) ;  /* 0xfffffffc00f08947 */ /* 0x004fea000383ffff */
[----:B------:R-:W-:Y:S05]  /*7ef0*/  BRA `(.L_x_135) ;  /* 0xffffffbc00487947 */ /* 0x000fea000383ffff */
.L_x_74:
[----:B--2---:R2:W3:Y:S02]  /*7f00*/  SYNCS.PHASECHK.TRANS64.TRYWAIT P0, [R12+URZ+0x60], R9 ;  /* 0x000060090c0075a7 */ /* 0x0044e400080011ff */
[----:B---3--:R-:W-:Y:S05]  /*7f10*/  @!P0 NANOSLEEP.SYNCS 0x989680 ;  /* 0x009896800000895d */ /* 0x008fea0003900000 */
[----:B------:R-:W3:Y:S02]  /*7f20*/  @!P0 SYNCS.PHASECHK.TRANS64 P0, [R12+URZ+0x60], R9 ;  /* 0x000060090c0085a7 */ /* 0x000ee400080010ff */
[----:B---3--:R-:W-:Y:S05]  /*7f30*/  @!P0 BRA `(.L_x_74) ;  /* 0xfffffffc00f08947 */ /* 0x008fea000383ffff */
[----:B------:R-:W-:Y:S05]  /*7f40*/  BRA `(.L_x_136) ;  /* 0xffffffc000687947 */ /* 0x000fea000383ffff */
.L_x_77:
[----:B------:R-:W-:Y:S07]  /*7f50*/  MOV R0, UR21 ;  /* 0x0000001500007c02 */ /* 0x000fee0008000f00 */
.L_x_137:
[----:B--2---:R2:W3:Y:S02]  /*7f60*/  SYNCS.PHASECHK.TRANS64.TRYWAIT P2, [R0+URZ+0x58], R11 ;  /* 0x0000580b000075a7 */ /* 0x0044e400080411ff */
[----:B---3--:R-:W-:Y:S05]  /*7f70*/  @!P2 NANOSLEEP.SYNCS 0x989680 ;  /* 0x009896800000a95d */ /* 0x008fea0003900000 */
[----:B------:R-:W3:Y:S02]  /*7f80*/  @!P2 SYNCS.PHASECHK.TRANS64 P2, [R0+URZ+0x58], R11 ;  /* 0x0000580b0000a5a7 */ /* 0x000ee400080410ff */
[----:B---3--:R-:W-:Y:S05]  /*7f90*/  @!P2 BRA `(.L_x_137) ;  /* 0xfffffffc00f0a947 */ /* 0x008fea000383ffff */
[----:B------:R-:W-:Y:S05]  /*7fa0*/  BRA `(.L_x_76) ;  /* 0xffffffc400d07947 */ /* 0x000fea000383ffff */
.L_x_80:
[----:B--2---:R-:W-:Y:S07]  /*7fb0*/  MOV R0, UR21 ;  /* 0x0000001500007c02 */ /* 0x004fee0008000f00 */
.L_x_138:
[----:B--2---:R2:W3:Y:S02]  /*7fc0*/  SYNCS.PHASECHK.TRANS64.TRYWAIT P0, [R0+URZ+0x40], R9 ;  /* 0x00004009000075a7 */ /* 0x0044e400080011ff */
[----:B---3--:R-:W-:Y:S05]  /*7fd0*/  @!P0 NANOSLEEP.SYNCS 0x989680 ;  /* 0x009896800000895d */ /* 0x008fea0003900000 */
[----:B------:R-:W3:Y:S02]  /*7fe0*/  @!P0 SYNCS.PHASECHK.TRANS64 P0, [R0+URZ+0x40], R9 ;  /* 0x00004009000085a7 */ /* 0x000ee400080010ff */
[----:B---3--:R-:W-:Y:S05]  /*7ff0*/  @!P0 BRA `(.L_x_138) ;  /* 0xfffffffc00f08947 */ /* 0x008fea000383ffff */
[----:B------:R-:W-:Y:S05]  /*8000*/  BRA `(.L_x_139) ;  /* 0xffffffc8002c7947 */ /* 0x000fea000383ffff */
.L_x_81:
[----:B------:R-:W-:Y:S07]  /*8010*/  MOV R0, UR21 ;  /* 0x0000001500007c02 */ /* 0x000fee0008000f00 */
.L_x_140:
[----:B--2---:R2:W3:Y:S02]  /*8020*/  SYNCS.PHASECHK.TRANS64.TRYWAIT P0, [R0+URZ+0x48], R9 ;  /* 0x00004809000075a7 */ /* 0x0044e400080011ff */
[----:B---3--:R-:W-:Y:S05]  /*8030*/  @!P0 NANOSLEEP.SYNCS 0x989680 ;  /* 0x009896800000895d */ /* 0x008fea0003900000 */
[----:B------:R-:W3:Y:S02]  /*8040*/  @!P0 SYNCS.PHASECHK.TRANS64 P0, [R0+URZ+0x48], R9 ;  /* 0x00004809000085a7 */ /* 0x000ee400080010ff */
[----:B---3--:R-:W-:Y:S05]  /*8050*/  @!P0 BRA `(.L_x_140) ;  /* 0xfffffffc00f08947 */ /* 0x008fea000383ffff */
[----:B------:R-:W-:Y:S05]  /*8060*/  BRA `(.L_x_141) ;  /* 0xffffffc800647947 */ /* 0x000fea000383ffff */
.L_x_83:
[----:B------:R-:W-:-:S07]  /*8070*/  MOV R0, UR21 ;  /* 0x0000001500007c02 */ /* 0x000fce0008000f00 */
.L_x_142:
[----:B---3--:R3:W4:Y:S02]  /*8080*/  SYNCS.PHASECHK.TRANS64.TRYWAIT P0, [R0+URZ+0x40], R3 ;  /* 0x00004003000075a7 */ /* 0x00872400080011ff */
[----:B----4-:R-:W-:Y:S05]  /*8090*/  @!P0 NANOSLEEP.SYNCS 0x989680 ;  /* 0x009896800000895d */ /* 0x010fea0003900000 */
[----:B------:R-:W4:Y:S02]  /*80a0*/  @!P0 SYNCS.PHASECHK.TRANS64 P0, [R0+URZ+0x40], R3 ;  /* 0x00004003000085a7 */ /* 0x000f2400080010ff */
[----:B----4-:R-:W-:Y:S05]  /*80b0*/  @!P0 BRA `(.L_x_142) ;  /* 0xfffffffc00f08947 */ /* 0x010fea000383ffff */
[----:B------:R-:W-:Y:S05]  /*80c0*/  BRA `(.L_x_143) ;  /* 0xffffffc800d47947 */ /* 0x000fea000383ffff */
.L_x_85:
[----:B-1----:R1:W2:Y:S02]  /*80d0*/  SYNCS.PHASECHK.TRANS64.TRYWAIT P0, [R3+URZ+0x60], R0 ;  /* 0x00006000030075a7 */ /* 0x0022a400080011ff */
[----:B--2---:R-:W-:Y:S05]  /*80e0*/  @!P0 NANOSLEEP.SYNCS 0x989680 ;  /* 0x009896800000895d */ /* 0x004fea0003900000 */
[----:B------:R-:W2:Y:S02]  /*80f0*/  @!P0 SYNCS.PHASECHK.TRANS64 P0, [R3+URZ+0x60], R0 ;  /* 0x00006000030085a7 */ /* 0x000ea400080010ff */
[----:B--2---:R-:W-:Y:S05]  /*8100*/  @!P0 BRA `(.L_x_85) ;  /* 0xfffffffc00f08947 */ /* 0x004fea000383ffff */
[----:B------:R-:W-:Y:S05]  /*8110*/  BRA `(.L_x_144) ;  /* 0xffffffcc009c7947 */ /* 0x000fea000383ffff */
.L_x_96:
[----:B--2---:R2:W1:Y:S02]  /*8120*/  SYNCS.PHASECHK.TRANS64.TRYWAIT P1, [R2+URZ+0x30], R5 ;  /* 0x00003005020075a7 */ /* 0x00446400080211ff */
[----:B-1----:R-:W-:Y:S05]  /*8130*/  @!P1 NANOSLEEP.SYNCS 0x989680 ;  /* 0x009896800000995d */ /* 0x002fea0003900000 */
[----:B------:R-:W1:Y:S02]  /*8140*/  @!P1 SYNCS.PHASECHK.TRANS64 P1, [R2+URZ+0x30], R5 ;  /* 0x00003005020095a7 */ /* 0x000e6400080210ff */
[----:B-1----:R-:W-:Y:S05]  /*8150*/  @!P1 BRA `(.L_x_96) ;  /* 0xfffffffc00f09947 */ /* 0x002fea000383ffff */
[----:B------:R-:W-:Y:S05]  /*8160*/  BRA `(.L_x_95) ;  /* 0xffffffdc00107947 */ /* 0x000fea000383ffff */
.L_x_98:
[----:B--2---:R2:W4:Y:S02]  /*8170*/  SYNCS.PHASECHK.TRANS64.TRYWAIT P0, [R100+URZ+0x80], R3 ;  /* 0x00008003640075a7 */ /* 0x00452400080011ff */
[----:B----4-:R-:W-:Y:S05]  /*8180*/  @!P0 NANOSLEEP.SYNCS 0x989680 ;  /* 0x009896800000895d */ /* 0x010fea0003900000 */
[----:B------:R-:W4:Y:S02]  /*8190*/  @!P0 SYNCS.PHASECHK.TRANS64 P0, [R100+URZ+0x80], R3 ;  /* 0x00008003640085a7 */ /* 0x000f2400080010ff */
[----:B----4-:R-:W-:Y:S05]  /*81a0*/  @!P0 BRA `(.L_x_98) ;  /* 0xfffffffc00f08947 */ /* 0x010fea000383ffff */
[----:B------:R-:W-:Y:S05]  /*81b0*/  BRA `(.L_x_97) ;  /* 0xffffffdc00607947 */ /* 0x000fea000383ffff */
.L_x_106:
[----:B---3--:R3:W4:Y:S02]  /*81c0*/  SYNCS.PHASECHK.TRANS64.TRYWAIT P0, [R109+URZ+0x30], R4 ;  /* 0x000030046d0075a7 */ /* 0x00872400080011ff */
[----:B----4-:R-:W-:Y:S05]  /*81d0*/  @!P0 NANOSLEEP.SYNCS 0x989680 ;  /* 0x009896800000895d */ /* 0x010fea0003900000 */
[----:B------:R-:W4:Y:S02]  /*81e0*/  @!P0 SYNCS.PHASECHK.TRANS64 P0, [R109+URZ+0x30], R4 ;  /* 0x000030046d0085a7 */ /* 0x000f2400080010ff */
[----:B----4-:R-:W-:Y:S05]  /*81f0*/  @!P0 BRA `(.L_x_106) ;  /* 0xfffffffc00f08947 */ /* 0x010fea000383ffff */
[----:B------:R-:W-:Y:S05]  /*8200*/  BRA `(.L_x_105) ;  /* 0xffffffe800547947 */ /* 0x000fea000383ffff */
        .weak           $__internal_0_$__cuda_sm10x_tcgen05_guardrail_trap_col_being_dealloced_not_returned_by_alloc
        .type           $__internal_0_$__cuda_sm10x_tcgen05_guardrail_trap_col_being_dealloced_not_returned_by_alloc,@function
        .size           $__internal_0_$__cuda_sm10x_tcgen05_guardrail_trap_col_being_dealloced_not_returned_by_alloc,($__internal_1_$__cuda_sm10x_tcgen05_guardrail_trap_phase_invalid_during_alloc - $__internal_0_$__cuda_sm10x_tcgen05_guardrail_trap_col_being_dealloced_not_returned_by_alloc)
$__internal_0_$__cuda_sm10x_tcgen05_guardrail_trap_col_being_dealloced_not_returned_by_alloc:
[----:B------:R-:W-:Y:S05]  /*8210*/  BPT.TRAP 0x1 ;  /* 0x000000040000795c */ /* 0x000fea0000300000 */
[----:B------:R-:W-:-:S04]  /*8220*/  HFMA2 R3, -RZ, RZ, 0, 0 ;  /* 0x00000000ff037431 */ /* 0x000fc800000001ff */
[----:B------:R-:W-:Y:S05]  /*8230*/  RET.REL.NODEC R2 `(_ZN7cutlass13device_kernelINS_4gemm6kernel13GemmUniversalIN4cute5tupleIJiiiiEEENS1_10collective13CollectiveMmaINS1_35MainloopSm100TmaUmmaWarpSpecializedILi3ELi2ELi4ENS5_IJNS4_1CILi2EEESB_NSA_ILi1EEEEEEEENS5_IJNSA_ILi64EEENSA_ILi128EEESG_EEENS_12float_e4m3_tENS5_IJlSC_lEEESI_SJ_NS4_8TiledMMAINS4_8MMA_AtomIJNS4_10MMA_TraitsINS4_19SM100_MMA_F8F6F4_SSEJSI_SI_fSF_SG_NS4_17integral_constantINS4_4UMMA5MajorELSQ_0EEESR_NSO_INSP_7ScaleInELSS_0EEEST_EEEEEENS4_6LayoutINS5_IJSC_SC_SC_EEENS5_IJNSA_ILi0EEESY_SY_EEEEENS5_IJNS4_10UnderscoreES11_S11_EEEEENS4_23SM90_TMA_LOAD_MULTICASTENS4_14ComposedLayoutINS4_7SwizzleILi3ELi4ELi3EEENS4_18smem_ptr_flag_bitsILi8EEENSW_INS5_IJNSA_ILi8EEESG_EEENS5_IJSG_SC_EEEEEEEvNS4_8identityES14_S1E_vS1F_EENS_8epilogue10collective18CollectiveEpilogueINS1H_23Sm100TmaWarpSpecializedILi2ELi2ELi32ELb0ELb0EEEJSH_NS5_IJNSW_ISF_SC_EES1M_EEESI_SJ_SI_SJ_NS1H_6fusion15FusionCallbacksIS1L_NS1O_17LinearCombinationISI_fSI_fLNS_15FloatRoundStyleE2EEESH_S1N_JEEENS4_5SM1004TMEM4LOAD26SM100_TMEM_LOAD_16dp32b32xENS4_13SM90_TMA_LOADENS15_INS16_ILi2ELi4ELi3EEES19_NSW_INS5_IJS1A_SF_EEENS5_IJSF_SC_EEEEEEENS4_39AutoVectorizingCopyWithAssumedAlignmentILi128EEENS4_14SM90_TMA_STOREES23_S25_S25_EEEvvEEEEvNT_6ParamsE) ;  /* 0xffffff7c02707950 */ /* 0x000fea0003c3ffff */
        .weak           $__internal_1_$__cuda_sm10x_tcgen05_guardrail_trap_phase_invalid_during_alloc
        .type           $__internal_1_$__cuda_sm10x_tcgen05_guardrail_trap_phase_invalid_during_alloc,@function
        .size           $__internal_1_$__cuda_sm10x_tcgen05_guardrail_trap_phase_invalid_during_alloc,($__internal_2_$__cuda_sm10x_tcgen05_guardrail_trap_unallocated_columns_being_dealloced - $__internal_1_$__cuda_sm10x_tcgen05_guardrail_trap_phase_invalid_during_alloc)
$__internal_1_$__cuda_sm10x_tcgen05_guardrail_trap_phase_invalid_during_alloc:
[----:B------:R-:W-:Y:S05]  /*8240*/  BPT.TRAP 0x1 ;  /* 0x000000040000795c */ /* 0x000fea0000300000 */
[----:B------:R-:W-:-:S04]  /*8250*/  MOV R5, 0x0 ;  /* 0x0000000000057802 */ /* 0x000fc80000000f00 */
[----:B------:R-:W-:Y:S05]  /*8260*/  RET.REL.NODEC R4 `(_ZN7cutlass13device_kernelINS_4gemm6kernel13GemmUniversalIN4cute5tupleIJiiiiEEENS1_10collective13CollectiveMmaINS1_35MainloopSm100TmaUmmaWarpSpecializedILi3ELi2ELi4ENS5_IJNS4_1CILi2EEESB_NSA_ILi1EEEEEEEENS5_IJNSA_ILi64EEENSA_ILi128EEESG_EEENS_12float_e4m3_tENS5_IJlSC_lEEESI_SJ_NS4_8TiledMMAINS4_8MMA_AtomIJNS4_10MMA_TraitsINS4_19SM100_MMA_F8F6F4_SSEJSI_SI_fSF_SG_NS4_17integral_constantINS4_4UMMA5MajorELSQ_0EEESR_NSO_INSP_7ScaleInELSS_0EEEST_EEEEEENS4_6LayoutINS5_IJSC_SC_SC_EEENS5_IJNSA_ILi0EEESY_SY_EEEEENS5_IJNS4_10UnderscoreES11_S11_EEEEENS4_23SM90_TMA_LOAD_MULTICASTENS4_14ComposedLayoutINS4_7SwizzleILi3ELi4ELi3EEENS4_18smem_ptr_flag_bitsILi8EEENSW_INS5_IJNSA_ILi8EEESG_EEENS5_IJSG_SC_EEEEEEEvNS4_8identityES14_S1E_vS1F_EENS_8epilogue10collective18CollectiveEpilogueINS1H_23Sm100TmaWarpSpecializedILi2ELi2ELi32ELb0ELb0EEEJSH_NS5_IJNSW_ISF_SC_EES1M_EEESI_SJ_SI_SJ_NS1H_6fusion15FusionCallbacksIS1L_NS1O_17LinearCombinationISI_fSI_fLNS_15FloatRoundStyleE2EEESH_S1N_JEEENS4_5SM1004TMEM4LOAD26SM100_TMEM_LOAD_16dp32b32xENS4_13SM90_TMA_LOADENS15_INS16_ILi2ELi4ELi3EEES19_NSW_INS5_IJS1A_SF_EEENS5_IJSF_SC_EEEEEEENS4_39AutoVectorizingCopyWithAssumedAlignmentILi128EEENS4_14SM90_TMA_STOREES23_S25_S25_EEEvvEEEEvNT_6ParamsE) ;  /* 0xffffff7c04647950 */ /* 0x000fea0003c3ffff */
        .weak           $__internal_2_$__cuda_sm10x_tcgen05_guardrail_trap_unallocated_columns_being_dealloced
        .type           $__internal_2_$__cuda_sm10x_tcgen05_guardrail_trap_unallocated_columns_being_dealloced,@function
        .size           $__internal_2_$__cuda_sm10x_tcgen05_guardrail_trap_unallocated_columns_being_dealloced,(.L_x_146 - $__internal_2_$__cuda_sm10x_tcgen05_guardrail_trap_unallocated_columns_being_dealloced)
$__internal_2_$__cuda_sm10x_tcgen05_guardrail_trap_unallocated_columns_being_dealloced:
[----:B------:R-:W-:Y:S05]  /*8270*/  BPT.TRAP 0x1 ;  /* 0x000000040000795c */ /* 0x000fea0000300000 */
[----:B------:R-:W-:-:S04]  /*8280*/  HFMA2 R3, -RZ, RZ, 0, 0 ;  /* 0x00000000ff037431 */ /* 0x000fc800000001ff */
[----:B------:R-:W-:Y:S05]  /*8290*/  RET.REL.NODEC R2 `(_ZN7cutlass13device_kernelINS_4gemm6kernel13GemmUniversalIN4cute5tupleIJiiiiEEENS1_10collective13CollectiveMmaINS1_35MainloopSm100TmaUmmaWarpSpecializedILi3ELi2ELi4ENS5_IJNS4_1CILi2EEESB_NSA_ILi1EEEEEEEENS5_IJNSA_ILi64EEENSA_ILi128EEESG_EEENS_12float_e4m3_tENS5_IJlSC_lEEESI_SJ_NS4_8TiledMMAINS4_8MMA_AtomIJNS4_10MMA_TraitsINS4_19SM100_MMA_F8F6F4_SSEJSI_SI_fSF_SG_NS4_17integral_constantINS4_4UMMA5MajorELSQ_0EEESR_NSO_INSP_7ScaleInELSS_0EEEST_EEEEEENS4_6LayoutINS5_IJSC_SC_SC_EEENS5_IJNSA_ILi0EEESY_SY_EEEEENS5_IJNS4_10UnderscoreES11_S11_EEEEENS4_23SM90_TMA_LOAD_MULTICASTENS4_14ComposedLayoutINS4_7SwizzleILi3ELi4ELi3EEENS4_18smem_ptr_flag_bitsILi8EEENSW_INS5_IJNSA_ILi8EEESG_EEENS5_IJSG_SC_EEEEEEEvNS4_8identityES14_S1E_vS1F_EENS_8epilogue10collective18CollectiveEpilogueINS1H_23Sm100TmaWarpSpecializedILi2ELi2ELi32ELb0ELb0EEEJSH_NS5_IJNSW_ISF_SC_EES1M_EEESI_SJ_SI_SJ_NS1H_6fusion15FusionCallbacksIS1L_NS1O_17LinearCombinationISI_fSI_fLNS_15FloatRoundStyleE2EEESH_S1N_JEEENS4_5SM1004TMEM4LOAD26SM100_TMEM_LOAD_16dp32b32xENS4_13SM90_TMA_LOADENS15_INS16_ILi2ELi4ELi3EEES19_NSW_INS5_IJS1A_SF_EEENS5_IJSF_SC_EEEEEEENS4_39AutoVectorizingCopyWithAssumedAlignmentILi128EEENS4_14SM90_TMA_STOREES23_S25_S25_EEEvvEEEEvNT_6ParamsE) ;  /* 0xffffff7c02587950 */ /* 0x000fea0003c3ffff */
.L_x_145:
[----:B------:R-:W-:-:S00]  /*82a0*/  BRA `(.L_x_145) ;  /* 0xfffffffc00fc7947 */ /* 0x000fc0000383ffff */
[----:B------:R-:W-:-:S00]  /*82b0*/  NOP ;  /* 0x0000000000007918 */ /* 0x000fc00000000000 */
        /* <DEDUP_REMOVED lines=12> */
.L_x_146:


//--------------------- .nv.global.init           --------------------------
	.section	.nv.global.init,"aw",@progbits
.nv.global.init:
	.type		$str$27,@object
	.size		$str$27,($str$28 - $str$27)
$str$27:
        /*0000*/ 	.byte	0x28, 0x61, 0x64, 0x64, 0x72, 0x65, 0x73, 0x73, 0x20, 0x26, 0x20, 0x6d, 0x61, 0x73, 0x6b, 0x29
        /*0010*/ 	.byte	0x20, 0x3d, 0x3d, 0x20, 0x30, 0x00
	.type		$str$28,@object
	.size		$str$28,($str$26 - $str$28)
$str$28:
        /*0016*/ 	.byte	0x2f, 0x74, 0x6d, 0x70, 0x2f, 0x63, 0x75, 0x74, 0x6c, 0x61, 0x73, 0x73, 0x5f, 0x73, 0x77, 0x65
        /*0026*/ 	.byte	0x65, 0x70, 0x5f, 0x73, 0x72, 0x63, 0x2f, 0x69, 0x6e, 0x63, 0x6c, 0x75, 0x64, 0x65, 0x2f, 0x63
        /*0036*/ 	.byte	0x75, 0x74, 0x65, 0x2f, 0x70, 0x6f, 0x69, 0x6e, 0x74, 0x65, 0x72, 0x5f, 0x66, 0x6c, 0x61, 0x67
        /*0046*/ 	.byte	0x67, 0x65, 0x64, 0x2e, 0x68, 0x70, 0x70, 0x00
	.type		$str$26,@object
	.size		$str$26,($str$25 - $str$26)
$str$26:
        /*004e*/ 	.byte	0x2f, 0x74, 0x6d, 0x70, 0x2f, 0x63, 0x75, 0x74, 0x6c, 0x61, 0x73, 0x73, 0x5f, 0x73, 0x77, 0x65
        /*005e*/ 	.byte	0x65, 0x70, 0x5f, 0x73, 0x72, 0x63, 0x2f, 0x69, 0x6e, 0x63, 0x6c, 0x75, 0x64, 0x65, 0x2f, 0x63
        /*006e*/ 	.byte	0x75, 0x74, 0x65, 0x2f, 0x61, 0x74, 0x6f, 0x6d, 0x2f, 0x63, 0x6f, 0x70, 0x79, 0x5f, 0x74, 0x72
        /*007e*/ 	.byte	0x61, 0x69, 0x74, 0x73, 0x5f, 0x73, 0x6d, 0x31, 0x30, 0x30, 0x2e, 0x68, 0x70, 0x70, 0x00
	.type		$str$25,@object
	.size		$str$25,(__unnamed_1 - $str$25)
$str$25:
        /*008d*/ 	.byte	0x28, 0x28, 0x75, 0x69, 0x6e, 0x74, 0x33, 0x32, 0x5f, 0x74, 0x28, 0x74, 0x68, 0x72, 0x65, 0x61
        /*009d*/ 	.byte	0x64, 0x49, 0x64, 0x78, 0x2e, 0x78, 0x29, 0x20, 0x2f, 0x20, 0x33, 0x32, 0x29, 0x20, 0x25, 0x20
        /*00ad*/ 	.byte	0x34, 0x29, 0x20, 0x3d, 0x3d, 0x20, 0x28, 0x28, 0x28, 0x74, 0x6d, 0x65, 0x6d, 0x5f, 0x61, 0x64
        /*00bd*/ 	.byte	0x64, 0x72, 0x20, 0x3e, 0x3e, 0x20, 0x31, 0x36, 0x29, 0x20, 0x2f, 0x20, 0x33, 0x32, 0x29, 0x20
        /*00cd*/ 	.byte	0x25, 0x20, 0x34, 0x29, 0x00
	.type		__unnamed_1,@object
	.size		__unnamed_1,(__unnamed_2 - __unnamed_1)
__unnamed_1:
        /*00d2*/ 	.byte	0x61, 0x75, 0x74, 0x6f, 0x20, 0x63, 0x75, 0x74, 0x65, 0x3a, 0x3a, 0x61, 0x73, 0x5f, 0x70, 0x6f
        /* <DEDUP_REMOVED lines=24> */
        /*0262*/ 	.byte	0x3c, 0x34, 0x30, 0x39, 0x36, 0x3e, 0x3e, 0x3e, 0x3e, 0x5d, 0x00
	.type		__unnamed_2,@object
	.size		__unnamed_2,(.L_2 - __unnamed_2)
__unnamed_2:
        /* <DEDUP_REMOVED lines=40> */
        /*04ed*/ 	.byte	0x74, 0x65, 0x3a, 0x3a, 0x43, 0x3c, 0x30, 0x3e, 0x3e, 0x3e, 0x3e, 0x5d, 0x00
.L_2:


//--------------------- .nv.shared._ZN7cutlass13device_kernelINS_4gemm6kernel13GemmUniversalIN4cute5tupleIJiiiiEEENS1_10collective13CollectiveMmaINS1_35MainloopSm100TmaUmmaWarpSpecializedILi3ELi2ELi4ENS5_IJNS4_1CILi2EEESB_NSA_ILi1EEEEEEEENS5_IJNSA_ILi64EEENSA_ILi128EEESG_EEENS_12float_e4m3_tENS5_IJlSC_lEEESI_SJ_NS4_8TiledMMAINS4_8MMA_AtomIJNS4_10MMA_TraitsINS4_19SM100_MMA_F8F6F4_SSEJSI_SI_fSF_SG_NS4_17integral_constantINS4_4UMMA5MajorELSQ_0EEESR_NSO_INSP_7ScaleInELSS_0EEEST_EEEEEENS4_6LayoutINS5_IJSC_SC_SC_EEENS5_IJNSA_ILi0EEESY_SY_EEEEENS5_IJNS4_10UnderscoreES11_S11_EEEEENS4_23SM90_TMA_LOAD_MULTICASTENS4_14ComposedLayoutINS4_7SwizzleILi3ELi4ELi3EEENS4_18smem_ptr_flag_bitsILi8EEENSW_INS5_IJNSA_ILi8EEESG_EEENS5_IJSG_SC_EEEEEEEvNS4_8identityES14_S1E_vS1F_EENS_8epilogue10collective18CollectiveEpilogueINS1H_23Sm100TmaWarpSpecializedILi2ELi2ELi32ELb0ELb0EEEJSH_NS5_IJNSW_ISF_SC_EES1M_EEESI_SJ_SI_SJ_NS1H_6fusion15FusionCallbacksIS1L_NS1O_17LinearCombinationISI_fSI_fLNS_15FloatRoundStyleE2EEESH_S1N_JEEENS4_5SM1004TMEM4LOAD26SM100_TMEM_LOAD_16dp32b32xENS4_13SM90_TMA_LOADENS15_INS16_ILi2ELi4ELi3EEES19_NSW_INS5_IJS1A_SF_EEENS5_IJSF_SC_EEEEEEENS4_39AutoVectorizingCopyWithAssumedAlignmentILi128EEENS4_14SM90_TMA_STOREES23_S25_S25_EEEvvEEEEvNT_6ParamsE --------------------------
	.section	.nv.shared._ZN7cutlass13device_kernelINS_4gemm6kernel13GemmUniversalIN4cute5tupleIJiiiiEEENS1_10collective13CollectiveMmaINS1_35MainloopSm100TmaUmmaWarpSpecializedILi3ELi2ELi4ENS5_IJNS4_1CILi2EEESB_NSA_ILi1EEEEEEEENS5_IJNSA_ILi64EEENSA_ILi128EEESG_EEENS_12float_e4m3_tENS5_IJlSC_lEEESI_SJ_NS4_8TiledMMAINS4_8MMA_AtomIJNS4_10MMA_TraitsINS4_19SM100_MMA_F8F6F4_SSEJSI_SI_fSF_SG_NS4_17integral_constantINS4_4UMMA5MajorELSQ_0EEESR_NSO_INSP_7ScaleInELSS_0EEEST_EEEEEENS4_6LayoutINS5_IJSC_SC_SC_EEENS5_IJNSA_ILi0EEESY_SY_EEEEENS5_IJNS4_10UnderscoreES11_S11_EEEEENS4_23SM90_TMA_LOAD_MULTICASTENS4_14ComposedLayoutINS4_7SwizzleILi3ELi4ELi3EEENS4_18smem_ptr_flag_bitsILi8EEENSW_INS5_IJNSA_ILi8EEESG_EEENS5_IJSG_SC_EEEEEEEvNS4_8identityES14_S1E_vS1F_EENS_8epilogue10collective18CollectiveEpilogueINS1H_23Sm100TmaWarpSpecializedILi2ELi2ELi32ELb0ELb0EEEJSH_NS5_IJNSW_ISF_SC_EES1M_EEESI_SJ_SI_SJ_NS1H_6fusion15FusionCallbacksIS1L_NS1O_17LinearCombinationISI_fSI_fLNS_15FloatRoundStyleE2EEESH_S1N_JEEENS4_5SM1004TMEM4LOAD26SM100_TMEM_LOAD_16dp32b32xENS4_13SM90_TMA_LOADENS15_INS16_ILi2ELi4ELi3EEES19_NSW_INS5_IJS1A_SF_EEENS5_IJSF_SC_EEEEEEENS4_39AutoVectorizingCopyWithAssumedAlignmentILi128EEENS4_14SM90_TMA_STOREES23_S25_S25_EEEvvEEEEvNT_6ParamsE,"aw",@nobits
	.sectionflags	@""
	.align	16
	.zero		1024


//--------------------- .nv.shared.reserved.0     --------------------------
	.section	.nv.shared.reserved.0,"aw",@nobits
	.weak		__nv_reservedSMEM_offset_0_alias
	.size		__nv_reservedSMEM_offset_0_alias, 0, 64
	.other		__nv_reservedSMEM_offset_0_alias,@"STO_CUDA_RESERVED_SHARED STV_DEFAULT"
__nv_reservedSMEM_offset_0_alias:
	.zero		0
.nv.shared.reserved.0:
	.zero		64
	.weak		__nv_reservedSMEM_tcgen05_partition
	.type		__nv_reservedSMEM_tcgen05_partition,@object
	.size		__nv_reservedSMEM_tcgen05_partition,(.L_0 - __nv_reservedSMEM_tcgen05_partition)
__nv_reservedSMEM_tcgen05_partition:
	.zero		32
.L_0:


//--------------------- .nv.global                --------------------------
	.section	.nv.global,"aw",@nobits
.nv.global:
	.type		_ZN39_INTERNAL_c12856ce_4_k_cu_00c4c91f_87464cute1_E,@object
	.size		_ZN39_INTERNAL_c12856ce_4_k_cu_00c4c91f_87464cute1_E,(_ZN39_INTERNAL_c12856ce_4_k_cu_00c4c91f_87464cuda3std3__45__cpo6cbeginE - _ZN39_INTERNAL_c12856ce_4_k_cu_00c4c91f_87464cute1_E)
_ZN39_INTERNAL_c12856ce_4_k_cu_00c4c91f_87464cute1_E:
	.zero		1
	.type		_ZN39_INTERNAL_c12856ce_4_k_cu_00c4c91f_87464cuda3std3__45__cpo6cbeginE,@object
	.size		_ZN39_INTERNAL_c12856ce_4_k_cu_00c4c91f_87464cuda3std3__45__cpo6cbeginE,(_ZN39_INTERNAL_c12856ce_4_k_cu_00c4c91f_87464cuda3std3__48in_placeE - _ZN39_INTERNAL_c12856ce_4_k_cu_00c4c91f_87464cuda3std3__45__cpo6cbeginE)
_ZN39_INTERNAL_c12856ce_4_k_cu_00c4c91f_87464cuda3std3__45__cpo6cbeginE:
	.zero		1
	.type		_ZN39_INTERNAL_c12856ce_4_k_cu_00c4c91f_87464cuda3std3__48in_placeE,@object
	.size		_ZN39_INTERNAL_c12856ce_4_k_cu_00c4c91f_87464cuda3std3__48in_placeE,(_ZN39_INTERNAL_c12856ce_4_k_cu_00c4c91f_87464cuda3std6ranges3__45__cpo9iter_moveE - _ZN39_INTERNAL_c12856ce_4_k_cu_00c4c91f_87464cuda3std3__48in_placeE)
_ZN39_INTERNAL_c12856ce_4_k_cu_00c4c91f_87464cuda3std3__48in_placeE:
	.zero		1
	.type		_ZN39_INTERNAL_c12856ce_4_k_cu_00c4c91f_87464cuda3std6ranges3__45__cpo9iter_moveE,@object
	.size		_ZN39_INTERNAL_c12856ce_4_k_cu_00c4c91f_87464cuda3std6ranges3__45__cpo9iter_moveE,(_ZN39_INTERNAL_c12856ce_4_k_cu_00c4c91f_87464cuda3std3__45__cpo5beginE - _ZN39_INTERNAL_c12856ce_4_k_cu_00c4c91f_87464cuda3std6ranges3__45__cpo9iter_moveE)
_ZN39_INTERNAL_c12856ce_4_k_cu_00c4c91f_87464cuda3std6ranges3__45__cpo9iter_moveE:
	.zero		1
	.type		_ZN39_INTERNAL_c12856ce_4_k_cu_00c4c91f_87464cuda3std3__45__cpo5beginE,@object
	.size		_ZN39_INTERNAL_c12856ce_4_k_cu_00c4c91f_87464cuda3std3__45__cpo5beginE,(_ZN39_INTERNAL_c12856ce_4_k_cu_00c4c91f_87464cuda3std3__441_GLOBAL__N__c12856ce_4_k_cu_00c4c91f_87466ignoreE - _ZN39_INTERNAL_c12856ce_4_k_cu_00c4c91f_87464cuda3std3__45__cpo5beginE)
_ZN39_INTERNAL_c12856ce_4_k_cu_00c4c91f_87464cuda3std3__45__cpo5beginE:
	.zero		1
	.type		_ZN39_INTERNAL_c12856ce_4_k_cu_00c4c91f_87464cuda3std3__441_GLOBAL__N__c12856ce_4_k_cu_00c4c91f_87466ignoreE,@object
	.size		_ZN39_INTERNAL_c12856ce_4_k_cu_00c4c91f_87464cuda3std3__441_GLOBAL__N__c12856ce_4_k_cu_00c4c91f_87466ignoreE,(_ZN39_INTERNAL_c12856ce_4_k_cu_00c4c91f_87464cute7productE - _ZN39_INTERNAL_c12856ce_4_k_cu_00c4c91f_87464cuda3std3__441_GLOBAL__N__c12856ce_4_k_cu_00c4c91f_87466ignoreE)
_ZN39_INTERNAL_c12856ce_4_k_cu_00c4c91f_87464cuda3std3__441_GLOBAL__N__c12856ce_4_k_cu_00c4c91f_87466ignoreE:
	.zero		1
	.type		_ZN39_INTERNAL_c12856ce_4_k_cu_00c4c91f_87464cute7productE,@object
	.size		_ZN39_INTERNAL_c12856ce_4_k_cu_00c4c91f_87464cute7productE,(_ZN39_INTERNAL_c12856ce_4_k_cu_00c4c91f_87464cuda3std3__45__cpo3endE - _ZN39_INTERNAL_c12856ce_4_k_cu_00c4c91f_87464cute7productE)
_ZN39_INTERNAL_c12856ce_4_k_cu_00c4c91f_87464cute7productE:
	.zero		1
	.type		_ZN39_INTERNAL_c12856ce_4_k_cu_00c4c91f_87464cuda3std3__45__cpo3endE,@object
	.size		_ZN39_INTERNAL_c12856ce_4_k_cu_00c4c91f_87464cuda3std3__45__cpo3endE,(_ZN39_INTERNAL_c12856ce_4_k_cu_00c4c91f_87464cuda3std3__419piecewise_constructE - _ZN39_INTERNAL_c12856ce_4_k_cu_00c4c91f_87464cuda3std3__45__cpo3endE)
_ZN39_INTERNAL_c12856ce_4_k_cu_00c4c91f_87464cuda3std3__45__cpo3endE:
	.zero		1
	.type		_ZN39_INTERNAL_c12856ce_4_k_cu_00c4c91f_87464cuda3std3__419piecewise_constructE,@object
	.size		_ZN39_INTERNAL_c12856ce_4_k_cu_00c4c91f_87464cuda3std3__419piecewise_constructE,(_ZN39_INTERNAL_c12856ce_4_k_cu_00c4c91f_87464cuda3std3__45__cpo4cendE - _ZN39_INTERNAL_c12856ce_4_k_cu_00c4c91f_87464cuda3std3__419piecewise_constructE)
_ZN39_INTERNAL_c12856ce_4_k_cu_00c4c91f_87464cuda3std3__419piecewise_constructE:
	.zero		1
	.type		_ZN39_INTERNAL_c12856ce_4_k_cu_00c4c91f_87464cuda3std3__45__cpo4cendE,@object
	.size		_ZN39_INTERNAL_c12856ce_4_k_cu_00c4c91f_87464cuda3std3__45__cpo4cendE,(_ZN39_INTERNAL_c12856ce_4_k_cu_00c4c91f_87464cuda3std6ranges3__45__cpo4swapE - _ZN39_INTERNAL_c12856ce_4_k_cu_00c4c91f_87464cuda3std3__45__cpo4cendE)
_ZN39_INTERNAL_c12856ce_4_k_cu_00c4c91f_87464cuda3std3__45__cpo4cendE:
	.zero		1
	.type		_ZN39_INTERNAL_c12856ce_4_k_cu_00c4c91f_87464cuda3std6ranges3__45__cpo4swapE,@object
	.size		_ZN39_INTERNAL_c12856ce_4_k_cu_00c4c91f_87464cuda3std6ranges3__45__cpo4swapE,(.L_10 - _ZN39_INTERNAL_c12856ce_4_k_cu_00c4c91f_87464cuda3std6ranges3__45__cpo4swapE)
_ZN39_INTERNAL_c12856ce_4_k_cu_00c4c91f_87464cuda3std6ranges3__45__cpo4swapE:
	.zero		1
.L_10:


//--------------------- .nv.constant0._ZN7cutlass13device_kernelINS_4gemm6kernel13GemmUniversalIN4cute5tupleIJiiiiEEENS1_10collective13CollectiveMmaINS1_35MainloopSm100TmaUmmaWarpSpecializedILi3ELi2ELi4ENS5_IJNS4_1CILi2EEESB_NSA_ILi1EEEEEEEENS5_IJNSA_ILi64EEENSA_ILi128EEESG_EEENS_12float_e4m3_tENS5_IJlSC_lEEESI_SJ_NS4_8TiledMMAINS4_8MMA_AtomIJNS4_10MMA_TraitsINS4_19SM100_MMA_F8F6F4_SSEJSI_SI_fSF_SG_NS4_17integral_constantINS4_4UMMA5MajorELSQ_0EEESR_NSO_INSP_7ScaleInELSS_0EEEST_EEEEEENS4_6LayoutINS5_IJSC_SC_SC_EEENS5_IJNSA_ILi0EEESY_SY_EEEEENS5_IJNS4_10UnderscoreES11_S11_EEEEENS4_23SM90_TMA_LOAD_MULTICASTENS4_14ComposedLayoutINS4_7SwizzleILi3ELi4ELi3EEENS4_18smem_ptr_flag_bitsILi8EEENSW_INS5_IJNSA_ILi8EEESG_EEENS5_IJSG_SC_EEEEEEEvNS4_8identityES14_S1E_vS1F_EENS_8epilogue10collective18CollectiveEpilogueINS1H_23Sm100TmaWarpSpecializedILi2ELi2ELi32ELb0ELb0EEEJSH_NS5_IJNSW_ISF_SC_EES1M_EEESI_SJ_SI_SJ_NS1H_6fusion15FusionCallbacksIS1L_NS1O_17LinearCombinationISI_fSI_fLNS_15FloatRoundStyleE2EEESH_S1N_JEEENS4_5SM1004TMEM4LOAD26SM100_TMEM_LOAD_16dp32b32xENS4_13SM90_TMA_LOADENS15_INS16_ILi2ELi4ELi3EEES19_NSW_INS5_IJS1A_SF_EEENS5_IJSF_SC_EEEEEEENS4_39AutoVectorizingCopyWithAssumedAlignmentILi128EEENS4_14SM90_TMA_STOREES23_S25_S25_EEEvvEEEEvNT_6ParamsE --------------------------
	.section	.nv.constant0._ZN7cutlass13device_kernelINS_4gemm6kernel13GemmUniversalIN4cute5tupleIJiiiiEEENS1_10collective13CollectiveMmaINS1_35MainloopSm100TmaUmmaWarpSpecializedILi3ELi2ELi4ENS5_IJNS4_1CILi2EEESB_NSA_ILi1EEEEEEEENS5_IJNSA_ILi64EEENSA_ILi128EEESG_EEENS_12float_e4m3_tENS5_IJlSC_lEEESI_SJ_NS4_8TiledMMAINS4_8MMA_AtomIJNS4_10MMA_TraitsINS4_19SM100_MMA_F8F6F4_SSEJSI_SI_fSF_SG_NS4_17integral_constantINS4_4UMMA5MajorELSQ_0EEESR_NSO_INSP_7ScaleInELSS_0EEEST_EEEEEENS4_6LayoutINS5_IJSC_SC_SC_EEENS5_IJNSA_ILi0EEESY_SY_EEEEENS5_IJNS4_10UnderscoreES11_S11_EEEEENS4_23SM90_TMA_LOAD_MULTICASTENS4_14ComposedLayoutINS4_7SwizzleILi3ELi4ELi3EEENS4_18smem_ptr_flag_bitsILi8EEENSW_INS5_IJNSA_ILi8EEESG_EEENS5_IJSG_SC_EEEEEEEvNS4_8identityES14_S1E_vS1F_EENS_8epilogue10collective18CollectiveEpilogueINS1H_23Sm100TmaWarpSpecializedILi2ELi2ELi32ELb0ELb0EEEJSH_NS5_IJNSW_ISF_SC_EES1M_EEESI_SJ_SI_SJ_NS1H_6fusion15FusionCallbacksIS1L_NS1O_17LinearCombinationISI_fSI_fLNS_15FloatRoundStyleE2EEESH_S1N_JEEENS4_5SM1004TMEM4LOAD26SM100_TMEM_LOAD_16dp32b32xENS4_13SM90_TMA_LOADENS15_INS16_ILi2ELi4ELi3EEES19_NSW_INS5_IJS1A_SF_EEENS5_IJSF_SC_EEEEEEENS4_39AutoVectorizingCopyWithAssumedAlignmentILi128EEENS4_14SM90_TMA_STOREES23_S25_S25_EEEvvEEEEvNT_6ParamsE,"a",@progbits
	.sectionflags	@""
	.align	4
.nv.constant0._ZN7cutlass13device_kernelINS_4gemm6kernel13GemmUniversalIN4cute5tupleIJiiiiEEENS1_10collective13CollectiveMmaINS1_35MainloopSm100TmaUmmaWarpSpecializedILi3ELi2ELi4ENS5_IJNS4_1CILi2EEESB_NSA_ILi1EEEEEEEENS5_IJNSA_ILi64EEENSA_ILi128EEESG_EEENS_12float_e4m3_tENS5_IJlSC_lEEESI_SJ_NS4_8TiledMMAINS4_8MMA_AtomIJNS4_10MMA_TraitsINS4_19SM100_MMA_F8F6F4_SSEJSI_SI_fSF_SG_NS4_17integral_constantINS4_4UMMA5MajorELSQ_0EEESR_NSO_INSP_7ScaleInELSS_0EEEST_EEEEEENS4_6LayoutINS5_IJSC_SC_SC_EEENS5_IJNSA_ILi0EEESY_SY_EEEEENS5_IJNS4_10UnderscoreES11_S11_EEEEENS4_23SM90_TMA_LOAD_MULTICASTENS4_14ComposedLayoutINS4_7SwizzleILi3ELi4ELi3EEENS4_18smem_ptr_flag_bitsILi8EEENSW_INS5_IJNSA_ILi8EEESG_EEENS5_IJSG_SC_EEEEEEEvNS4_8identityES14_S1E_vS1F_EENS_8epilogue10collective18CollectiveEpilogueINS1H_23Sm100TmaWarpSpecializedILi2ELi2ELi32ELb0ELb0EEEJSH_NS5_IJNSW_ISF_SC_EES1M_EEESI_SJ_SI_SJ_NS1H_6fusion15FusionCallbacksIS1L_NS1O_17LinearCombinationISI_fSI_fLNS_15FloatRoundStyleE2EEESH_S1N_JEEENS4_5SM1004TMEM4LOAD26SM100_TMEM_LOAD_16dp32b32xENS4_13SM90_TMA_LOADENS15_INS16_ILi2ELi4ELi3EEES19_NSW_INS5_IJS1A_SF_EEENS5_IJSF_SC_EEEEEEENS4_39AutoVectorizingCopyWithAssumedAlignmentILi128EEENS4_14SM90_TMA_STOREES23_S25_S25_EEEvvEEEEvNT_6ParamsE:
	.zero		2944


//--------------------- SYMBOLS --------------------------

	.type		.nv.reservedSmem.offset0,@object
	.size		.nv.reservedSmem.offset0,0x4
	.type		.nv.reservedSmem.cap,@object
	.size		.nv.reservedSmem.cap,0x4
	.type		__assertfail,@function
